//
// Generated by NVIDIA NVVM Compiler
//
// Compiler Build ID: CL-36424714
// Cuda compilation tools, release 13.0, V13.0.88
// Based on NVVM 20.0.0
//

.version 9.0
.target sm_100
.address_size 64

	// .globl	_Z27matrixMultiOneElemPerThreadPfS_S_j
// _ZZ43matrixMultiOneElemPerThreadSharedMemoryTilePfS_S_jE5tileA has been demoted
// _ZZ43matrixMultiOneElemPerThreadSharedMemoryTilePfS_S_jE5tileB has been demoted
// _ZZ54matrixMultiOneElemPerThreadSharedMemoryTileTransposedBPfS_S_jE5tileA has been demoted
// _ZZ54matrixMultiOneElemPerThreadSharedMemoryTileTransposedBPfS_S_jE5tileB has been demoted

.visible .entry _Z27matrixMultiOneElemPerThreadPfS_S_j(
	.param .u64 .ptr .align 1 _Z27matrixMultiOneElemPerThreadPfS_S_j_param_0,
	.param .u64 .ptr .align 1 _Z27matrixMultiOneElemPerThreadPfS_S_j_param_1,
	.param .u64 .ptr .align 1 _Z27matrixMultiOneElemPerThreadPfS_S_j_param_2,
	.param .u32 _Z27matrixMultiOneElemPerThreadPfS_S_j_param_3
)
{
	.reg .pred 	%p<10>;
	.reg .b32 	%r<93>;
	.reg .b32 	%f<55>;
	.reg .b64 	%rd<69>;

	ld.param.u64 	%rd5, [_Z27matrixMultiOneElemPerThreadPfS_S_j_param_0];
	ld.param.u64 	%rd6, [_Z27matrixMultiOneElemPerThreadPfS_S_j_param_1];
	ld.param.u64 	%rd4, [_Z27matrixMultiOneElemPerThreadPfS_S_j_param_2];
	ld.param.u32 	%r45, [_Z27matrixMultiOneElemPerThreadPfS_S_j_param_3];
	cvta.to.global.u64 	%rd1, %rd6;
	cvta.to.global.u64 	%rd2, %rd5;
	mov.u32 	%r46, %tid.x;
	mov.u32 	%r47, %ctaid.x;
	mov.u32 	%r48, %ntid.x;
	mad.lo.s32 	%r1, %r47, %r48, %r46;
	mov.u32 	%r2, %tid.y;
	mov.u32 	%r49, %ctaid.y;
	mov.u32 	%r50, %ntid.y;
	mul.lo.s32 	%r3, %r49, %r50;
	add.s32 	%r51, %r3, %r2;
	max.u32 	%r52, %r1, %r51;
	setp.ge.u32 	%p1, %r52, %r45;
	@%p1 bra 	$L__BB0_12;
	cvta.to.global.u64 	%rd7, %rd4;
	mul.lo.s32 	%r5, %r45, %r1;
	add.s32 	%r54, %r5, %r51;
	mul.wide.u32 	%rd8, %r54, 4;
	add.s64 	%rd3, %rd7, %rd8;
	ld.global.f32 	%f52, [%rd3];
	and.b32  	%r6, %r45, 7;
	setp.lt.u32 	%p2, %r45, 8;
	mov.b32 	%r91, 0;
	@%p2 bra 	$L__BB0_4;
	and.b32  	%r91, %r45, -8;
	neg.s32 	%r89, %r91;
	add.s32 	%r55, %r2, %r45;
	add.s32 	%r88, %r55, %r3;
	shl.b32 	%r10, %r45, 3;
	shl.b32 	%r56, %r45, 1;
	add.s32 	%r87, %r51, %r56;
	mad.lo.s32 	%r86, %r45, 3, %r51;
	shl.b32 	%r57, %r45, 2;
	add.s32 	%r85, %r51, %r57;
	mad.lo.s32 	%r84, %r45, 5, %r51;
	mad.lo.s32 	%r83, %r45, 6, %r51;
	mad.lo.s32 	%r82, %r45, 7, %r51;
	add.s32 	%r80, %r5, 3;
	mov.u32 	%r81, %r51;
$L__BB0_3:
	.pragma "nounroll";
	add.s32 	%r58, %r80, -3;
	mul.wide.u32 	%rd9, %r58, 4;
	add.s64 	%rd10, %rd2, %rd9;
	ld.global.f32 	%f9, [%rd10];
	mul.wide.u32 	%rd11, %r81, 4;
	add.s64 	%rd12, %rd1, %rd11;
	ld.global.f32 	%f10, [%rd12];
	fma.rn.f32 	%f11, %f9, %f10, %f52;
	st.global.f32 	[%rd3], %f11;
	add.s32 	%r59, %r80, -2;
	mul.wide.u32 	%rd13, %r59, 4;
	add.s64 	%rd14, %rd2, %rd13;
	ld.global.f32 	%f12, [%rd14];
	mul.wide.u32 	%rd15, %r88, 4;
	add.s64 	%rd16, %rd1, %rd15;
	ld.global.f32 	%f13, [%rd16];
	fma.rn.f32 	%f14, %f12, %f13, %f11;
	st.global.f32 	[%rd3], %f14;
	add.s32 	%r60, %r80, -1;
	mul.wide.u32 	%rd17, %r60, 4;
	add.s64 	%rd18, %rd2, %rd17;
	ld.global.f32 	%f15, [%rd18];
	mul.wide.u32 	%rd19, %r87, 4;
	add.s64 	%rd20, %rd1, %rd19;
	ld.global.f32 	%f16, [%rd20];
	fma.rn.f32 	%f17, %f15, %f16, %f14;
	st.global.f32 	[%rd3], %f17;
	add.s32 	%r61, %r80, 4;
	mul.wide.u32 	%rd21, %r80, 4;
	add.s64 	%rd22, %rd2, %rd21;
	ld.global.f32 	%f18, [%rd22];
	mul.wide.u32 	%rd23, %r86, 4;
	add.s64 	%rd24, %rd1, %rd23;
	ld.global.f32 	%f19, [%rd24];
	fma.rn.f32 	%f20, %f18, %f19, %f17;
	st.global.f32 	[%rd3], %f20;
	add.s32 	%r62, %r80, 1;
	mul.wide.u32 	%rd25, %r62, 4;
	add.s64 	%rd26, %rd2, %rd25;
	ld.global.f32 	%f21, [%rd26];
	mul.wide.u32 	%rd27, %r85, 4;
	add.s64 	%rd28, %rd1, %rd27;
	ld.global.f32 	%f22, [%rd28];
	fma.rn.f32 	%f23, %f21, %f22, %f20;
	st.global.f32 	[%rd3], %f23;
	add.s32 	%r63, %r80, 2;
	mul.wide.u32 	%rd29, %r63, 4;
	add.s64 	%rd30, %rd2, %rd29;
	ld.global.f32 	%f24, [%rd30];
	mul.wide.u32 	%rd31, %r84, 4;
	add.s64 	%rd32, %rd1, %rd31;
	ld.global.f32 	%f25, [%rd32];
	fma.rn.f32 	%f26, %f24, %f25, %f23;
	st.global.f32 	[%rd3], %f26;
	add.s32 	%r64, %r80, 3;
	mul.wide.u32 	%rd33, %r64, 4;
	add.s64 	%rd34, %rd2, %rd33;
	ld.global.f32 	%f27, [%rd34];
	mul.wide.u32 	%rd35, %r83, 4;
	add.s64 	%rd36, %rd1, %rd35;
	ld.global.f32 	%f28, [%rd36];
	fma.rn.f32 	%f29, %f27, %f28, %f26;
	st.global.f32 	[%rd3], %f29;
	mul.wide.u32 	%rd37, %r61, 4;
	add.s64 	%rd38, %rd2, %rd37;
	ld.global.f32 	%f30, [%rd38];
	mul.wide.u32 	%rd39, %r82, 4;
	add.s64 	%rd40, %rd1, %rd39;
	ld.global.f32 	%f31, [%rd40];
	fma.rn.f32 	%f52, %f30, %f31, %f29;
	st.global.f32 	[%rd3], %f52;
	add.s32 	%r89, %r89, 8;
	add.s32 	%r88, %r88, %r10;
	add.s32 	%r87, %r87, %r10;
	add.s32 	%r86, %r86, %r10;
	add.s32 	%r85, %r85, %r10;
	add.s32 	%r84, %r84, %r10;
	add.s32 	%r83, %r83, %r10;
	add.s32 	%r82, %r82, %r10;
	add.s32 	%r81, %r81, %r10;
	add.s32 	%r80, %r80, 8;
	setp.ne.s32 	%p3, %r89, 0;
	@%p3 bra 	$L__BB0_3;
$L__BB0_4:
	setp.eq.s32 	%p4, %r6, 0;
	@%p4 bra 	$L__BB0_12;
	and.b32  	%r39, %r45, 3;
	setp.lt.u32 	%p5, %r6, 4;
	@%p5 bra 	$L__BB0_7;
	add.s32 	%r65, %r91, %r5;
	mul.wide.u32 	%rd41, %r65, 4;
	add.s64 	%rd42, %rd2, %rd41;
	ld.global.f32 	%f32, [%rd42];
	mad.lo.s32 	%r66, %r91, %r45, %r51;
	mul.wide.u32 	%rd43, %r66, 4;
	add.s64 	%rd44, %rd1, %rd43;
	ld.global.f32 	%f33, [%rd44];
	fma.rn.f32 	%f34, %f32, %f33, %f52;
	st.global.f32 	[%rd3], %f34;
	add.s32 	%r67, %r65, 1;
	mul.wide.u32 	%rd45, %r67, 4;
	add.s64 	%rd46, %rd2, %rd45;
	ld.global.f32 	%f35, [%rd46];
	add.s32 	%r68, %r66, %r45;
	mul.wide.u32 	%rd47, %r68, 4;
	add.s64 	%rd48, %rd1, %rd47;
	ld.global.f32 	%f36, [%rd48];
	fma.rn.f32 	%f37, %f35, %f36, %f34;
	st.global.f32 	[%rd3], %f37;
	add.s32 	%r69, %r65, 2;
	mul.wide.u32 	%rd49, %r69, 4;
	add.s64 	%rd50, %rd2, %rd49;
	ld.global.f32 	%f38, [%rd50];
	add.s32 	%r70, %r68, %r45;
	mul.wide.u32 	%rd51, %r70, 4;
	add.s64 	%rd52, %rd1, %rd51;
	ld.global.f32 	%f39, [%rd52];
	fma.rn.f32 	%f40, %f38, %f39, %f37;
	st.global.f32 	[%rd3], %f40;
	add.s32 	%r71, %r65, 3;
	mul.wide.u32 	%rd53, %r71, 4;
	add.s64 	%rd54, %rd2, %rd53;
	ld.global.f32 	%f41, [%rd54];
	add.s32 	%r72, %r70, %r45;
	mul.wide.u32 	%rd55, %r72, 4;
	add.s64 	%rd56, %rd1, %rd55;
	ld.global.f32 	%f42, [%rd56];
	fma.rn.f32 	%f52, %f41, %f42, %f40;
	st.global.f32 	[%rd3], %f52;
	add.s32 	%r91, %r91, 4;
$L__BB0_7:
	setp.eq.s32 	%p6, %r39, 0;
	@%p6 bra 	$L__BB0_12;
	setp.eq.s32 	%p7, %r39, 1;
	@%p7 bra 	$L__BB0_10;
	add.s32 	%r73, %r91, %r5;
	mul.wide.u32 	%rd57, %r73, 4;
	add.s64 	%rd58, %rd2, %rd57;
	ld.global.f32 	%f43, [%rd58];
	mad.lo.s32 	%r74, %r91, %r45, %r51;
	mul.wide.u32 	%rd59, %r74, 4;
	add.s64 	%rd60, %rd1, %rd59;
	ld.global.f32 	%f44, [%rd60];
	fma.rn.f32 	%f45, %f43, %f44, %f52;
	st.global.f32 	[%rd3], %f45;
	add.s32 	%r75, %r73, 1;
	mul.wide.u32 	%rd61, %r75, 4;
	add.s64 	%rd62, %rd2, %rd61;
	ld.global.f32 	%f46, [%rd62];
	add.s32 	%r76, %r74, %r45;
	mul.wide.u32 	%rd63, %r76, 4;
	add.s64 	%rd64, %rd1, %rd63;
	ld.global.f32 	%f47, [%rd64];
	fma.rn.f32 	%f52, %f46, %f47, %f45;
	st.global.f32 	[%rd3], %f52;
	add.s32 	%r91, %r91, 2;
$L__BB0_10:
	and.b32  	%r77, %r45, 1;
	setp.eq.b32 	%p8, %r77, 1;
	not.pred 	%p9, %p8;
	@%p9 bra 	$L__BB0_12;
	add.s32 	%r78, %r91, %r5;
	mul.wide.u32 	%rd65, %r78, 4;
	add.s64 	%rd66, %rd2, %rd65;
	ld.global.f32 	%f48, [%rd66];
	mad.lo.s32 	%r79, %r91, %r45, %r51;
	mul.wide.u32 	%rd67, %r79, 4;
	add.s64 	%rd68, %rd1, %rd67;
	ld.global.f32 	%f49, [%rd68];
	fma.rn.f32 	%f50, %f48, %f49, %f52;
	st.global.f32 	[%rd3], %f50;
$L__BB0_12:
	ret;

}
	// .globl	_Z26matrixMultiOneRowPerThreadPfS_S_j
.visible .entry _Z26matrixMultiOneRowPerThreadPfS_S_j(
	.param .u64 .ptr .align 1 _Z26matrixMultiOneRowPerThreadPfS_S_j_param_0,
	.param .u64 .ptr .align 1 _Z26matrixMultiOneRowPerThreadPfS_S_j_param_1,
	.param .u64 .ptr .align 1 _Z26matrixMultiOneRowPerThreadPfS_S_j_param_2,
	.param .u32 _Z26matrixMultiOneRowPerThreadPfS_S_j_param_3
)
{
	.reg .pred 	%p<10>;
	.reg .b32 	%r<94>;
	.reg .b32 	%f<55>;
	.reg .b64 	%rd<70>;

	ld.param.u64 	%rd5, [_Z26matrixMultiOneRowPerThreadPfS_S_j_param_0];
	ld.param.u64 	%rd6, [_Z26matrixMultiOneRowPerThreadPfS_S_j_param_1];
	ld.param.u32 	%r51, [_Z26matrixMultiOneRowPerThreadPfS_S_j_param_3];
	cvta.to.global.u64 	%rd1, %rd6;
	cvta.to.global.u64 	%rd2, %rd5;
	mov.u32 	%r52, %tid.x;
	mov.u32 	%r53, %ctaid.x;
	mov.u32 	%r54, %ntid.y;
	mad.lo.s32 	%r1, %r53, %r54, %r52;
	setp.ge.u32 	%p1, %r1, %r51;
	@%p1 bra 	$L__BB1_14;
	mul.lo.s32 	%r2, %r51, %r1;
	add.s32 	%r3, %r51, -1;
	and.b32  	%r4, %r51, 7;
	and.b32  	%r5, %r51, 3;
	and.b32  	%r6, %r51, -8;
	and.b32  	%r7, %r51, 1;
	neg.s32 	%r8, %r6;
	shl.b32 	%r9, %r51, 3;
	shl.b32 	%r10, %r51, 1;
	mul.lo.s32 	%r11, %r51, 3;
	shl.b32 	%r12, %r51, 2;
	mul.lo.s32 	%r13, %r51, 5;
	mul.lo.s32 	%r14, %r51, 6;
	mul.lo.s32 	%r15, %r51, 7;
	mov.b32 	%r80, 0;
$L__BB1_2:
	ld.param.u64 	%rd69, [_Z26matrixMultiOneRowPerThreadPfS_S_j_param_2];
	setp.lt.u32 	%p2, %r3, 7;
	add.s32 	%r57, %r80, %r2;
	cvta.to.global.u64 	%rd7, %rd69;
	mul.wide.u32 	%rd8, %r57, 4;
	add.s64 	%rd3, %rd7, %rd8;
	ld.global.f32 	%f52, [%rd3];
	mov.b32 	%r92, 0;
	@%p2 bra 	$L__BB1_5;
	add.s32 	%r81, %r2, 3;
	add.s32 	%r89, %r51, %r80;
	add.s32 	%r88, %r10, %r80;
	add.s32 	%r87, %r11, %r80;
	add.s32 	%r86, %r12, %r80;
	add.s32 	%r85, %r13, %r80;
	add.s32 	%r84, %r14, %r80;
	add.s32 	%r83, %r15, %r80;
	mov.u32 	%r82, %r80;
	mov.u32 	%r90, %r8;
$L__BB1_4:
	.pragma "nounroll";
	add.s32 	%r58, %r81, -3;
	mul.wide.u32 	%rd9, %r58, 4;
	add.s64 	%rd10, %rd2, %rd9;
	ld.global.f32 	%f9, [%rd10];
	mul.wide.u32 	%rd11, %r82, 4;
	add.s64 	%rd12, %rd1, %rd11;
	ld.global.f32 	%f10, [%rd12];
	fma.rn.f32 	%f11, %f9, %f10, %f52;
	st.global.f32 	[%rd3], %f11;
	add.s32 	%r59, %r81, -2;
	mul.wide.u32 	%rd13, %r59, 4;
	add.s64 	%rd14, %rd2, %rd13;
	ld.global.f32 	%f12, [%rd14];
	mul.wide.u32 	%rd15, %r89, 4;
	add.s64 	%rd16, %rd1, %rd15;
	ld.global.f32 	%f13, [%rd16];
	fma.rn.f32 	%f14, %f12, %f13, %f11;
	st.global.f32 	[%rd3], %f14;
	add.s32 	%r60, %r81, -1;
	mul.wide.u32 	%rd17, %r60, 4;
	add.s64 	%rd18, %rd2, %rd17;
	ld.global.f32 	%f15, [%rd18];
	mul.wide.u32 	%rd19, %r88, 4;
	add.s64 	%rd20, %rd1, %rd19;
	ld.global.f32 	%f16, [%rd20];
	fma.rn.f32 	%f17, %f15, %f16, %f14;
	st.global.f32 	[%rd3], %f17;
	add.s32 	%r61, %r81, 4;
	mul.wide.u32 	%rd21, %r81, 4;
	add.s64 	%rd22, %rd2, %rd21;
	ld.global.f32 	%f18, [%rd22];
	mul.wide.u32 	%rd23, %r87, 4;
	add.s64 	%rd24, %rd1, %rd23;
	ld.global.f32 	%f19, [%rd24];
	fma.rn.f32 	%f20, %f18, %f19, %f17;
	st.global.f32 	[%rd3], %f20;
	add.s32 	%r62, %r81, 1;
	mul.wide.u32 	%rd25, %r62, 4;
	add.s64 	%rd26, %rd2, %rd25;
	ld.global.f32 	%f21, [%rd26];
	mul.wide.u32 	%rd27, %r86, 4;
	add.s64 	%rd28, %rd1, %rd27;
	ld.global.f32 	%f22, [%rd28];
	fma.rn.f32 	%f23, %f21, %f22, %f20;
	st.global.f32 	[%rd3], %f23;
	add.s32 	%r63, %r81, 2;
	mul.wide.u32 	%rd29, %r63, 4;
	add.s64 	%rd30, %rd2, %rd29;
	ld.global.f32 	%f24, [%rd30];
	mul.wide.u32 	%rd31, %r85, 4;
	add.s64 	%rd32, %rd1, %rd31;
	ld.global.f32 	%f25, [%rd32];
	fma.rn.f32 	%f26, %f24, %f25, %f23;
	st.global.f32 	[%rd3], %f26;
	add.s32 	%r64, %r81, 3;
	mul.wide.u32 	%rd33, %r64, 4;
	add.s64 	%rd34, %rd2, %rd33;
	ld.global.f32 	%f27, [%rd34];
	mul.wide.u32 	%rd35, %r84, 4;
	add.s64 	%rd36, %rd1, %rd35;
	ld.global.f32 	%f28, [%rd36];
	fma.rn.f32 	%f29, %f27, %f28, %f26;
	st.global.f32 	[%rd3], %f29;
	mul.wide.u32 	%rd37, %r61, 4;
	add.s64 	%rd38, %rd2, %rd37;
	ld.global.f32 	%f30, [%rd38];
	mul.wide.u32 	%rd39, %r83, 4;
	add.s64 	%rd40, %rd1, %rd39;
	ld.global.f32 	%f31, [%rd40];
	fma.rn.f32 	%f52, %f30, %f31, %f29;
	st.global.f32 	[%rd3], %f52;
	add.s32 	%r90, %r90, 8;
	add.s32 	%r89, %r89, %r9;
	add.s32 	%r88, %r88, %r9;
	add.s32 	%r87, %r87, %r9;
	add.s32 	%r86, %r86, %r9;
	add.s32 	%r85, %r85, %r9;
	add.s32 	%r84, %r84, %r9;
	add.s32 	%r83, %r83, %r9;
	add.s32 	%r82, %r82, %r9;
	add.s32 	%r81, %r81, 8;
	setp.ne.s32 	%p3, %r90, 0;
	mov.u32 	%r92, %r6;
	@%p3 bra 	$L__BB1_4;
$L__BB1_5:
	setp.eq.s32 	%p4, %r4, 0;
	@%p4 bra 	$L__BB1_13;
	add.s32 	%r65, %r4, -1;
	setp.lt.u32 	%p5, %r65, 3;
	@%p5 bra 	$L__BB1_8;
	add.s32 	%r66, %r92, %r2;
	mul.wide.u32 	%rd41, %r66, 4;
	add.s64 	%rd42, %rd2, %rd41;
	ld.global.f32 	%f32, [%rd42];
	mad.lo.s32 	%r67, %r92, %r51, %r80;
	mul.wide.u32 	%rd43, %r67, 4;
	add.s64 	%rd44, %rd1, %rd43;
	ld.global.f32 	%f33, [%rd44];
	fma.rn.f32 	%f34, %f32, %f33, %f52;
	st.global.f32 	[%rd3], %f34;
	add.s32 	%r68, %r66, 1;
	mul.wide.u32 	%rd45, %r68, 4;
	add.s64 	%rd46, %rd2, %rd45;
	ld.global.f32 	%f35, [%rd46];
	add.s32 	%r69, %r67, %r51;
	mul.wide.u32 	%rd47, %r69, 4;
	add.s64 	%rd48, %rd1, %rd47;
	ld.global.f32 	%f36, [%rd48];
	fma.rn.f32 	%f37, %f35, %f36, %f34;
	st.global.f32 	[%rd3], %f37;
	add.s32 	%r70, %r66, 2;
	mul.wide.u32 	%rd49, %r70, 4;
	add.s64 	%rd50, %rd2, %rd49;
	ld.global.f32 	%f38, [%rd50];
	add.s32 	%r71, %r69, %r51;
	mul.wide.u32 	%rd51, %r71, 4;
	add.s64 	%rd52, %rd1, %rd51;
	ld.global.f32 	%f39, [%rd52];
	fma.rn.f32 	%f40, %f38, %f39, %f37;
	st.global.f32 	[%rd3], %f40;
	add.s32 	%r72, %r66, 3;
	mul.wide.u32 	%rd53, %r72, 4;
	add.s64 	%rd54, %rd2, %rd53;
	ld.global.f32 	%f41, [%rd54];
	add.s32 	%r73, %r71, %r51;
	mul.wide.u32 	%rd55, %r73, 4;
	add.s64 	%rd56, %rd1, %rd55;
	ld.global.f32 	%f42, [%rd56];
	fma.rn.f32 	%f52, %f41, %f42, %f40;
	st.global.f32 	[%rd3], %f52;
	add.s32 	%r92, %r92, 4;
$L__BB1_8:
	setp.eq.s32 	%p6, %r5, 0;
	@%p6 bra 	$L__BB1_13;
	setp.eq.s32 	%p7, %r5, 1;
	@%p7 bra 	$L__BB1_11;
	add.s32 	%r74, %r92, %r2;
	mul.wide.u32 	%rd57, %r74, 4;
	add.s64 	%rd58, %rd2, %rd57;
	ld.global.f32 	%f43, [%rd58];
	mad.lo.s32 	%r75, %r92, %r51, %r80;
	mul.wide.u32 	%rd59, %r75, 4;
	add.s64 	%rd60, %rd1, %rd59;
	ld.global.f32 	%f44, [%rd60];
	fma.rn.f32 	%f45, %f43, %f44, %f52;
	st.global.f32 	[%rd3], %f45;
	add.s32 	%r76, %r74, 1;
	mul.wide.u32 	%rd61, %r76, 4;
	add.s64 	%rd62, %rd2, %rd61;
	ld.global.f32 	%f46, [%rd62];
	add.s32 	%r77, %r75, %r51;
	mul.wide.u32 	%rd63, %r77, 4;
	add.s64 	%rd64, %rd1, %rd63;
	ld.global.f32 	%f47, [%rd64];
	fma.rn.f32 	%f52, %f46, %f47, %f45;
	st.global.f32 	[%rd3], %f52;
	add.s32 	%r92, %r92, 2;
$L__BB1_11:
	setp.eq.s32 	%p8, %r7, 0;
	@%p8 bra 	$L__BB1_13;
	add.s32 	%r78, %r92, %r2;
	mul.wide.u32 	%rd65, %r78, 4;
	add.s64 	%rd66, %rd2, %rd65;
	ld.global.f32 	%f48, [%rd66];
	mad.lo.s32 	%r79, %r92, %r51, %r80;
	mul.wide.u32 	%rd67, %r79, 4;
	add.s64 	%rd68, %rd1, %rd67;
	ld.global.f32 	%f49, [%rd68];
	fma.rn.f32 	%f50, %f48, %f49, %f52;
	st.global.f32 	[%rd3], %f50;
$L__BB1_13:
	add.s32 	%r80, %r80, 1;
	setp.ne.s32 	%p9, %r80, %r51;
	@%p9 bra 	$L__BB1_2;
$L__BB1_14:
	ret;

}
	// .globl	_Z29matrixMultiOneColumnPerThreadPfS_S_j
.visible .entry _Z29matrixMultiOneColumnPerThreadPfS_S_j(
	.param .u64 .ptr .align 1 _Z29matrixMultiOneColumnPerThreadPfS_S_j_param_0,
	.param .u64 .ptr .align 1 _Z29matrixMultiOneColumnPerThreadPfS_S_j_param_1,
	.param .u64 .ptr .align 1 _Z29matrixMultiOneColumnPerThreadPfS_S_j_param_2,
	.param .u32 _Z29matrixMultiOneColumnPerThreadPfS_S_j_param_3
)
{
	.reg .pred 	%p<10>;
	.reg .b32 	%r<92>;
	.reg .b32 	%f<55>;
	.reg .b64 	%rd<70>;

	ld.param.u64 	%rd5, [_Z29matrixMultiOneColumnPerThreadPfS_S_j_param_0];
	ld.param.u64 	%rd6, [_Z29matrixMultiOneColumnPerThreadPfS_S_j_param_1];
	ld.param.u32 	%r46, [_Z29matrixMultiOneColumnPerThreadPfS_S_j_param_3];
	cvta.to.global.u64 	%rd1, %rd6;
	cvta.to.global.u64 	%rd2, %rd5;
	mov.u32 	%r1, %tid.x;
	mov.u32 	%r47, %ctaid.x;
	mov.u32 	%r48, %ntid.x;
	mul.lo.s32 	%r2, %r47, %r48;
	add.s32 	%r3, %r2, %r1;
	setp.ge.u32 	%p1, %r3, %r46;
	@%p1 bra 	$L__BB2_14;
	and.b32  	%r4, %r46, 7;
	and.b32  	%r5, %r46, 3;
	and.b32  	%r6, %r46, -8;
	and.b32  	%r7, %r46, 1;
	neg.s32 	%r8, %r6;
	add.s32 	%r50, %r1, %r46;
	add.s32 	%r9, %r50, %r2;
	shl.b32 	%r10, %r46, 3;
	shl.b32 	%r51, %r46, 1;
	add.s32 	%r11, %r3, %r51;
	mad.lo.s32 	%r12, %r46, 3, %r3;
	shl.b32 	%r52, %r46, 2;
	add.s32 	%r13, %r3, %r52;
	mad.lo.s32 	%r14, %r46, 5, %r3;
	mad.lo.s32 	%r15, %r46, 6, %r3;
	mad.lo.s32 	%r16, %r46, 7, %r3;
	mov.b32 	%r78, 0;
$L__BB2_2:
	ld.param.u64 	%rd69, [_Z29matrixMultiOneColumnPerThreadPfS_S_j_param_2];
	add.s32 	%r54, %r46, -1;
	setp.lt.u32 	%p2, %r54, 7;
	mul.lo.s32 	%r18, %r78, %r46;
	add.s32 	%r55, %r18, %r3;
	cvta.to.global.u64 	%rd7, %rd69;
	mul.wide.u32 	%rd8, %r55, 4;
	add.s64 	%rd3, %rd7, %rd8;
	ld.global.f32 	%f52, [%rd3];
	mov.b32 	%r90, 0;
	@%p2 bra 	$L__BB2_5;
	add.s32 	%r79, %r18, 3;
	mov.u32 	%r80, %r3;
	mov.u32 	%r81, %r16;
	mov.u32 	%r82, %r15;
	mov.u32 	%r83, %r14;
	mov.u32 	%r84, %r13;
	mov.u32 	%r85, %r12;
	mov.u32 	%r86, %r11;
	mov.u32 	%r87, %r9;
	mov.u32 	%r88, %r8;
$L__BB2_4:
	.pragma "nounroll";
	add.s32 	%r56, %r79, -3;
	mul.wide.u32 	%rd9, %r56, 4;
	add.s64 	%rd10, %rd2, %rd9;
	ld.global.f32 	%f9, [%rd10];
	mul.wide.u32 	%rd11, %r80, 4;
	add.s64 	%rd12, %rd1, %rd11;
	ld.global.f32 	%f10, [%rd12];
	fma.rn.f32 	%f11, %f9, %f10, %f52;
	st.global.f32 	[%rd3], %f11;
	add.s32 	%r57, %r79, -2;
	mul.wide.u32 	%rd13, %r57, 4;
	add.s64 	%rd14, %rd2, %rd13;
	ld.global.f32 	%f12, [%rd14];
	mul.wide.u32 	%rd15, %r87, 4;
	add.s64 	%rd16, %rd1, %rd15;
	ld.global.f32 	%f13, [%rd16];
	fma.rn.f32 	%f14, %f12, %f13, %f11;
	st.global.f32 	[%rd3], %f14;
	add.s32 	%r58, %r79, -1;
	mul.wide.u32 	%rd17, %r58, 4;
	add.s64 	%rd18, %rd2, %rd17;
	ld.global.f32 	%f15, [%rd18];
	mul.wide.u32 	%rd19, %r86, 4;
	add.s64 	%rd20, %rd1, %rd19;
	ld.global.f32 	%f16, [%rd20];
	fma.rn.f32 	%f17, %f15, %f16, %f14;
	st.global.f32 	[%rd3], %f17;
	add.s32 	%r59, %r79, 4;
	mul.wide.u32 	%rd21, %r79, 4;
	add.s64 	%rd22, %rd2, %rd21;
	ld.global.f32 	%f18, [%rd22];
	mul.wide.u32 	%rd23, %r85, 4;
	add.s64 	%rd24, %rd1, %rd23;
	ld.global.f32 	%f19, [%rd24];
	fma.rn.f32 	%f20, %f18, %f19, %f17;
	st.global.f32 	[%rd3], %f20;
	add.s32 	%r60, %r79, 1;
	mul.wide.u32 	%rd25, %r60, 4;
	add.s64 	%rd26, %rd2, %rd25;
	ld.global.f32 	%f21, [%rd26];
	mul.wide.u32 	%rd27, %r84, 4;
	add.s64 	%rd28, %rd1, %rd27;
	ld.global.f32 	%f22, [%rd28];
	fma.rn.f32 	%f23, %f21, %f22, %f20;
	st.global.f32 	[%rd3], %f23;
	add.s32 	%r61, %r79, 2;
	mul.wide.u32 	%rd29, %r61, 4;
	add.s64 	%rd30, %rd2, %rd29;
	ld.global.f32 	%f24, [%rd30];
	mul.wide.u32 	%rd31, %r83, 4;
	add.s64 	%rd32, %rd1, %rd31;
	ld.global.f32 	%f25, [%rd32];
	fma.rn.f32 	%f26, %f24, %f25, %f23;
	st.global.f32 	[%rd3], %f26;
	add.s32 	%r62, %r79, 3;
	mul.wide.u32 	%rd33, %r62, 4;
	add.s64 	%rd34, %rd2, %rd33;
	ld.global.f32 	%f27, [%rd34];
	mul.wide.u32 	%rd35, %r82, 4;
	add.s64 	%rd36, %rd1, %rd35;
	ld.global.f32 	%f28, [%rd36];
	fma.rn.f32 	%f29, %f27, %f28, %f26;
	st.global.f32 	[%rd3], %f29;
	mul.wide.u32 	%rd37, %r59, 4;
	add.s64 	%rd38, %rd2, %rd37;
	ld.global.f32 	%f30, [%rd38];
	mul.wide.u32 	%rd39, %r81, 4;
	add.s64 	%rd40, %rd1, %rd39;
	ld.global.f32 	%f31, [%rd40];
	fma.rn.f32 	%f52, %f30, %f31, %f29;
	st.global.f32 	[%rd3], %f52;
	add.s32 	%r88, %r88, 8;
	add.s32 	%r87, %r87, %r10;
	add.s32 	%r86, %r86, %r10;
	add.s32 	%r85, %r85, %r10;
	add.s32 	%r84, %r84, %r10;
	add.s32 	%r83, %r83, %r10;
	add.s32 	%r82, %r82, %r10;
	add.s32 	%r81, %r81, %r10;
	add.s32 	%r80, %r80, %r10;
	add.s32 	%r79, %r79, 8;
	setp.ne.s32 	%p3, %r88, 0;
	mov.u32 	%r90, %r6;
	@%p3 bra 	$L__BB2_4;
$L__BB2_5:
	setp.eq.s32 	%p4, %r4, 0;
	@%p4 bra 	$L__BB2_13;
	add.s32 	%r63, %r4, -1;
	setp.lt.u32 	%p5, %r63, 3;
	@%p5 bra 	$L__BB2_8;
	add.s32 	%r64, %r90, %r18;
	mul.wide.u32 	%rd41, %r64, 4;
	add.s64 	%rd42, %rd2, %rd41;
	ld.global.f32 	%f32, [%rd42];
	mad.lo.s32 	%r65, %r90, %r46, %r3;
	mul.wide.u32 	%rd43, %r65, 4;
	add.s64 	%rd44, %rd1, %rd43;
	ld.global.f32 	%f33, [%rd44];
	fma.rn.f32 	%f34, %f32, %f33, %f52;
	st.global.f32 	[%rd3], %f34;
	add.s32 	%r66, %r64, 1;
	mul.wide.u32 	%rd45, %r66, 4;
	add.s64 	%rd46, %rd2, %rd45;
	ld.global.f32 	%f35, [%rd46];
	add.s32 	%r67, %r65, %r46;
	mul.wide.u32 	%rd47, %r67, 4;
	add.s64 	%rd48, %rd1, %rd47;
	ld.global.f32 	%f36, [%rd48];
	fma.rn.f32 	%f37, %f35, %f36, %f34;
	st.global.f32 	[%rd3], %f37;
	add.s32 	%r68, %r64, 2;
	mul.wide.u32 	%rd49, %r68, 4;
	add.s64 	%rd50, %rd2, %rd49;
	ld.global.f32 	%f38, [%rd50];
	add.s32 	%r69, %r67, %r46;
	mul.wide.u32 	%rd51, %r69, 4;
	add.s64 	%rd52, %rd1, %rd51;
	ld.global.f32 	%f39, [%rd52];
	fma.rn.f32 	%f40, %f38, %f39, %f37;
	st.global.f32 	[%rd3], %f40;
	add.s32 	%r70, %r64, 3;
	mul.wide.u32 	%rd53, %r70, 4;
	add.s64 	%rd54, %rd2, %rd53;
	ld.global.f32 	%f41, [%rd54];
	add.s32 	%r71, %r69, %r46;
	mul.wide.u32 	%rd55, %r71, 4;
	add.s64 	%rd56, %rd1, %rd55;
	ld.global.f32 	%f42, [%rd56];
	fma.rn.f32 	%f52, %f41, %f42, %f40;
	st.global.f32 	[%rd3], %f52;
	add.s32 	%r90, %r90, 4;
$L__BB2_8:
	setp.eq.s32 	%p6, %r5, 0;
	@%p6 bra 	$L__BB2_13;
	setp.eq.s32 	%p7, %r5, 1;
	@%p7 bra 	$L__BB2_11;
	add.s32 	%r72, %r90, %r18;
	mul.wide.u32 	%rd57, %r72, 4;
	add.s64 	%rd58, %rd2, %rd57;
	ld.global.f32 	%f43, [%rd58];
	mad.lo.s32 	%r73, %r90, %r46, %r3;
	mul.wide.u32 	%rd59, %r73, 4;
	add.s64 	%rd60, %rd1, %rd59;
	ld.global.f32 	%f44, [%rd60];
	fma.rn.f32 	%f45, %f43, %f44, %f52;
	st.global.f32 	[%rd3], %f45;
	add.s32 	%r74, %r72, 1;
	mul.wide.u32 	%rd61, %r74, 4;
	add.s64 	%rd62, %rd2, %rd61;
	ld.global.f32 	%f46, [%rd62];
	add.s32 	%r75, %r73, %r46;
	mul.wide.u32 	%rd63, %r75, 4;
	add.s64 	%rd64, %rd1, %rd63;
	ld.global.f32 	%f47, [%rd64];
	fma.rn.f32 	%f52, %f46, %f47, %f45;
	st.global.f32 	[%rd3], %f52;
	add.s32 	%r90, %r90, 2;
$L__BB2_11:
	setp.eq.s32 	%p8, %r7, 0;
	@%p8 bra 	$L__BB2_13;
	add.s32 	%r76, %r90, %r18;
	mul.wide.u32 	%rd65, %r76, 4;
	add.s64 	%rd66, %rd2, %rd65;
	ld.global.f32 	%f48, [%rd66];
	mad.lo.s32 	%r77, %r90, %r46, %r3;
	mul.wide.u32 	%rd67, %r77, 4;
	add.s64 	%rd68, %rd1, %rd67;
	ld.global.f32 	%f49, [%rd68];
	fma.rn.f32 	%f50, %f48, %f49, %f52;
	st.global.f32 	[%rd3], %f50;
$L__BB2_13:
	add.s32 	%r78, %r78, 1;
	setp.ne.s32 	%p9, %r78, %r46;
	@%p9 bra 	$L__BB2_2;
$L__BB2_14:
	ret;

}
	// .globl	_Z43matrixMultiOneElemPerThreadSharedMemoryTilePfS_S_j
.visible .entry _Z43matrixMultiOneElemPerThreadSharedMemoryTilePfS_S_j(
	.param .u64 .ptr .align 1 _Z43matrixMultiOneElemPerThreadSharedMemoryTilePfS_S_j_param_0,
	.param .u64 .ptr .align 1 _Z43matrixMultiOneElemPerThreadSharedMemoryTilePfS_S_j_param_1,
	.param .u64 .ptr .align 1 _Z43matrixMultiOneElemPerThreadSharedMemoryTilePfS_S_j_param_2,
	.param .u32 _Z43matrixMultiOneElemPerThreadSharedMemoryTilePfS_S_j_param_3
)
{
	.reg .pred 	%p<3>;
	.reg .b32 	%r<32>;
	.reg .b32 	%f<105>;
	.reg .b64 	%rd<13>;
	// demoted variable
	.shared .align 4 .b8 _ZZ43matrixMultiOneElemPerThreadSharedMemoryTilePfS_S_jE5tileA[4096];
	// demoted variable
	.shared .align 4 .b8 _ZZ43matrixMultiOneElemPerThreadSharedMemoryTilePfS_S_jE5tileB[4096];
	ld.param.u64 	%rd3, [_Z43matrixMultiOneElemPerThreadSharedMemoryTilePfS_S_j_param_0];
	ld.param.u64 	%rd4, [_Z43matrixMultiOneElemPerThreadSharedMemoryTilePfS_S_j_param_1];
	ld.param.u64 	%rd5, [_Z43matrixMultiOneElemPerThreadSharedMemoryTilePfS_S_j_param_2];
	ld.param.u32 	%r18, [_Z43matrixMultiOneElemPerThreadSharedMemoryTilePfS_S_j_param_3];
	mov.u32 	%r1, %tid.x;
	mov.u32 	%r19, %ctaid.x;
	mov.u32 	%r20, %ntid.x;
	mad.lo.s32 	%r2, %r19, %r20, %r1;
	mov.u32 	%r3, %tid.y;
	mov.u32 	%r21, %ctaid.y;
	mov.u32 	%r22, %ntid.y;
	mad.lo.s32 	%r4, %r21, %r22, %r3;
	setp.eq.s32 	%p1, %r18, 0;
	mov.f32 	%f104, 0f00000000;
	@%p1 bra 	$L__BB3_3;
	shl.b32 	%r24, %r1, 7;
	mov.u32 	%r25, _ZZ43matrixMultiOneElemPerThreadSharedMemoryTilePfS_S_jE5tileA;
	add.s32 	%r5, %r25, %r24;
	shl.b32 	%r26, %r3, 2;
	add.s32 	%r6, %r5, %r26;
	mov.u32 	%r27, _ZZ43matrixMultiOneElemPerThreadSharedMemoryTilePfS_S_jE5tileB;
	add.s32 	%r8, %r27, %r26;
	add.s32 	%r7, %r8, %r24;
	mad.lo.s32 	%r30, %r1, %r18, %r4;
	shl.b32 	%r10, %r18, 5;
	mad.lo.s32 	%r29, %r18, %r2, %r3;
	cvta.to.global.u64 	%rd1, %rd3;
	cvta.to.global.u64 	%rd2, %rd4;
	mov.f32 	%f104, 0f00000000;
	mov.b32 	%r31, 0;
$L__BB3_2:
	mul.wide.u32 	%rd6, %r29, 4;
	add.s64 	%rd7, %rd1, %rd6;
	ld.global.f32 	%f6, [%rd7];
	st.shared.f32 	[%r6], %f6;
	mul.wide.u32 	%rd8, %r30, 4;
	add.s64 	%rd9, %rd2, %rd8;
	ld.global.f32 	%f7, [%rd9];
	st.shared.f32 	[%r7], %f7;
	bar.sync 	0;
	ld.shared.f32 	%f8, [%r5];
	ld.shared.f32 	%f9, [%r8];
	fma.rn.f32 	%f10, %f8, %f9, %f104;
	ld.shared.f32 	%f11, [%r5+4];
	ld.shared.f32 	%f12, [%r8+128];
	fma.rn.f32 	%f13, %f11, %f12, %f10;
	ld.shared.f32 	%f14, [%r5+8];
	ld.shared.f32 	%f15, [%r8+256];
	fma.rn.f32 	%f16, %f14, %f15, %f13;
	ld.shared.f32 	%f17, [%r5+12];
	ld.shared.f32 	%f18, [%r8+384];
	fma.rn.f32 	%f19, %f17, %f18, %f16;
	ld.shared.f32 	%f20, [%r5+16];
	ld.shared.f32 	%f21, [%r8+512];
	fma.rn.f32 	%f22, %f20, %f21, %f19;
	ld.shared.f32 	%f23, [%r5+20];
	ld.shared.f32 	%f24, [%r8+640];
	fma.rn.f32 	%f25, %f23, %f24, %f22;
	ld.shared.f32 	%f26, [%r5+24];
	ld.shared.f32 	%f27, [%r8+768];
	fma.rn.f32 	%f28, %f26, %f27, %f25;
	ld.shared.f32 	%f29, [%r5+28];
	ld.shared.f32 	%f30, [%r8+896];
	fma.rn.f32 	%f31, %f29, %f30, %f28;
	ld.shared.f32 	%f32, [%r5+32];
	ld.shared.f32 	%f33, [%r8+1024];
	fma.rn.f32 	%f34, %f32, %f33, %f31;
	ld.shared.f32 	%f35, [%r5+36];
	ld.shared.f32 	%f36, [%r8+1152];
	fma.rn.f32 	%f37, %f35, %f36, %f34;
	ld.shared.f32 	%f38, [%r5+40];
	ld.shared.f32 	%f39, [%r8+1280];
	fma.rn.f32 	%f40, %f38, %f39, %f37;
	ld.shared.f32 	%f41, [%r5+44];
	ld.shared.f32 	%f42, [%r8+1408];
	fma.rn.f32 	%f43, %f41, %f42, %f40;
	ld.shared.f32 	%f44, [%r5+48];
	ld.shared.f32 	%f45, [%r8+1536];
	fma.rn.f32 	%f46, %f44, %f45, %f43;
	ld.shared.f32 	%f47, [%r5+52];
	ld.shared.f32 	%f48, [%r8+1664];
	fma.rn.f32 	%f49, %f47, %f48, %f46;
	ld.shared.f32 	%f50, [%r5+56];
	ld.shared.f32 	%f51, [%r8+1792];
	fma.rn.f32 	%f52, %f50, %f51, %f49;
	ld.shared.f32 	%f53, [%r5+60];
	ld.shared.f32 	%f54, [%r8+1920];
	fma.rn.f32 	%f55, %f53, %f54, %f52;
	ld.shared.f32 	%f56, [%r5+64];
	ld.shared.f32 	%f57, [%r8+2048];
	fma.rn.f32 	%f58, %f56, %f57, %f55;
	ld.shared.f32 	%f59, [%r5+68];
	ld.shared.f32 	%f60, [%r8+2176];
	fma.rn.f32 	%f61, %f59, %f60, %f58;
	ld.shared.f32 	%f62, [%r5+72];
	ld.shared.f32 	%f63, [%r8+2304];
	fma.rn.f32 	%f64, %f62, %f63, %f61;
	ld.shared.f32 	%f65, [%r5+76];
	ld.shared.f32 	%f66, [%r8+2432];
	fma.rn.f32 	%f67, %f65, %f66, %f64;
	ld.shared.f32 	%f68, [%r5+80];
	ld.shared.f32 	%f69, [%r8+2560];
	fma.rn.f32 	%f70, %f68, %f69, %f67;
	ld.shared.f32 	%f71, [%r5+84];
	ld.shared.f32 	%f72, [%r8+2688];
	fma.rn.f32 	%f73, %f71, %f72, %f70;
	ld.shared.f32 	%f74, [%r5+88];
	ld.shared.f32 	%f75, [%r8+2816];
	fma.rn.f32 	%f76, %f74, %f75, %f73;
	ld.shared.f32 	%f77, [%r5+92];
	ld.shared.f32 	%f78, [%r8+2944];
	fma.rn.f32 	%f79, %f77, %f78, %f76;
	ld.shared.f32 	%f80, [%r5+96];
	ld.shared.f32 	%f81, [%r8+3072];
	fma.rn.f32 	%f82, %f80, %f81, %f79;
	ld.shared.f32 	%f83, [%r5+100];
	ld.shared.f32 	%f84, [%r8+3200];
	fma.rn.f32 	%f85, %f83, %f84, %f82;
	ld.shared.f32 	%f86, [%r5+104];
	ld.shared.f32 	%f87, [%r8+3328];
	fma.rn.f32 	%f88, %f86, %f87, %f85;
	ld.shared.f32 	%f89, [%r5+108];
	ld.shared.f32 	%f90, [%r8+3456];
	fma.rn.f32 	%f91, %f89, %f90, %f88;
	ld.shared.f32 	%f92, [%r5+112];
	ld.shared.f32 	%f93, [%r8+3584];
	fma.rn.f32 	%f94, %f92, %f93, %f91;
	ld.shared.f32 	%f95, [%r5+116];
	ld.shared.f32 	%f96, [%r8+3712];
	fma.rn.f32 	%f97, %f95, %f96, %f94;
	ld.shared.f32 	%f98, [%r5+120];
	ld.shared.f32 	%f99, [%r8+3840];
	fma.rn.f32 	%f100, %f98, %f99, %f97;
	ld.shared.f32 	%f101, [%r5+124];
	ld.shared.f32 	%f102, [%r8+3968];
	fma.rn.f32 	%f104, %f101, %f102, %f100;
	bar.sync 	0;
	add.s32 	%r31, %r31, 32;
	add.s32 	%r30, %r30, %r10;
	add.s32 	%r29, %r29, 32;
	setp.lt.u32 	%p2, %r31, %r18;
	@%p2 bra 	$L__BB3_2;
$L__BB3_3:
	cvta.to.global.u64 	%rd10, %rd5;
	mad.lo.s32 	%r28, %r18, %r2, %r4;
	mul.wide.u32 	%rd11, %r28, 4;
	add.s64 	%rd12, %rd10, %rd11;
	st.global.f32 	[%rd12], %f104;
	ret;

}
	// .globl	_Z44matrixMultiOneElemPerThreadTransposedMatrixBPfS_S_j
.visible .entry _Z44matrixMultiOneElemPerThreadTransposedMatrixBPfS_S_j(
	.param .u64 .ptr .align 1 _Z44matrixMultiOneElemPerThreadTransposedMatrixBPfS_S_j_param_0,
	.param .u64 .ptr .align 1 _Z44matrixMultiOneElemPerThreadTransposedMatrixBPfS_S_j_param_1,
	.param .u64 .ptr .align 1 _Z44matrixMultiOneElemPerThreadTransposedMatrixBPfS_S_j_param_2,
	.param .u32 _Z44matrixMultiOneElemPerThreadTransposedMatrixBPfS_S_j_param_3
)
{
	.reg .pred 	%p<10>;
	.reg .b32 	%r<69>;
	.reg .b32 	%f<55>;
	.reg .b64 	%rd<69>;

	ld.param.u64 	%rd5, [_Z44matrixMultiOneElemPerThreadTransposedMatrixBPfS_S_j_param_0];
	ld.param.u64 	%rd6, [_Z44matrixMultiOneElemPerThreadTransposedMatrixBPfS_S_j_param_1];
	ld.param.u64 	%rd4, [_Z44matrixMultiOneElemPerThreadTransposedMatrixBPfS_S_j_param_2];
	ld.param.u32 	%r23, [_Z44matrixMultiOneElemPerThreadTransposedMatrixBPfS_S_j_param_3];
	cvta.to.global.u64 	%rd1, %rd6;
	cvta.to.global.u64 	%rd2, %rd5;
	mov.u32 	%r24, %tid.x;
	mov.u32 	%r25, %ctaid.x;
	mov.u32 	%r26, %ntid.x;
	mad.lo.s32 	%r1, %r25, %r26, %r24;
	mov.u32 	%r27, %tid.y;
	mov.u32 	%r28, %ctaid.y;
	mov.u32 	%r29, %ntid.y;
	mad.lo.s32 	%r30, %r28, %r29, %r27;
	max.u32 	%r31, %r1, %r30;
	setp.ge.u32 	%p1, %r31, %r23;
	@%p1 bra 	$L__BB4_12;
	cvta.to.global.u64 	%rd7, %rd4;
	mul.lo.s32 	%r3, %r23, %r1;
	mul.lo.s32 	%r4, %r23, %r30;
	add.s32 	%r33, %r3, %r30;
	mul.wide.u32 	%rd8, %r33, 4;
	add.s64 	%rd3, %rd7, %rd8;
	ld.global.f32 	%f52, [%rd3];
	and.b32  	%r5, %r23, 7;
	setp.lt.u32 	%p2, %r23, 8;
	mov.b32 	%r67, 0;
	@%p2 bra 	$L__BB4_4;
	and.b32  	%r67, %r23, -8;
	neg.s32 	%r65, %r67;
	add.s32 	%r64, %r4, 3;
	add.s32 	%r63, %r3, 3;
$L__BB4_3:
	.pragma "nounroll";
	add.s32 	%r34, %r63, -3;
	mul.wide.u32 	%rd9, %r34, 4;
	add.s64 	%rd10, %rd2, %rd9;
	ld.global.f32 	%f9, [%rd10];
	add.s32 	%r35, %r64, -3;
	mul.wide.u32 	%rd11, %r35, 4;
	add.s64 	%rd12, %rd1, %rd11;
	ld.global.f32 	%f10, [%rd12];
	fma.rn.f32 	%f11, %f9, %f10, %f52;
	st.global.f32 	[%rd3], %f11;
	add.s32 	%r36, %r63, -2;
	mul.wide.u32 	%rd13, %r36, 4;
	add.s64 	%rd14, %rd2, %rd13;
	ld.global.f32 	%f12, [%rd14];
	add.s32 	%r37, %r64, -2;
	mul.wide.u32 	%rd15, %r37, 4;
	add.s64 	%rd16, %rd1, %rd15;
	ld.global.f32 	%f13, [%rd16];
	fma.rn.f32 	%f14, %f12, %f13, %f11;
	st.global.f32 	[%rd3], %f14;
	add.s32 	%r38, %r63, -1;
	mul.wide.u32 	%rd17, %r38, 4;
	add.s64 	%rd18, %rd2, %rd17;
	ld.global.f32 	%f15, [%rd18];
	add.s32 	%r39, %r64, -1;
	mul.wide.u32 	%rd19, %r39, 4;
	add.s64 	%rd20, %rd1, %rd19;
	ld.global.f32 	%f16, [%rd20];
	fma.rn.f32 	%f17, %f15, %f16, %f14;
	st.global.f32 	[%rd3], %f17;
	add.s32 	%r40, %r63, 4;
	mul.wide.u32 	%rd21, %r63, 4;
	add.s64 	%rd22, %rd2, %rd21;
	ld.global.f32 	%f18, [%rd22];
	add.s32 	%r41, %r64, 4;
	mul.wide.u32 	%rd23, %r64, 4;
	add.s64 	%rd24, %rd1, %rd23;
	ld.global.f32 	%f19, [%rd24];
	fma.rn.f32 	%f20, %f18, %f19, %f17;
	st.global.f32 	[%rd3], %f20;
	add.s32 	%r42, %r63, 1;
	mul.wide.u32 	%rd25, %r42, 4;
	add.s64 	%rd26, %rd2, %rd25;
	ld.global.f32 	%f21, [%rd26];
	add.s32 	%r43, %r64, 1;
	mul.wide.u32 	%rd27, %r43, 4;
	add.s64 	%rd28, %rd1, %rd27;
	ld.global.f32 	%f22, [%rd28];
	fma.rn.f32 	%f23, %f21, %f22, %f20;
	st.global.f32 	[%rd3], %f23;
	add.s32 	%r44, %r63, 2;
	mul.wide.u32 	%rd29, %r44, 4;
	add.s64 	%rd30, %rd2, %rd29;
	ld.global.f32 	%f24, [%rd30];
	add.s32 	%r45, %r64, 2;
	mul.wide.u32 	%rd31, %r45, 4;
	add.s64 	%rd32, %rd1, %rd31;
	ld.global.f32 	%f25, [%rd32];
	fma.rn.f32 	%f26, %f24, %f25, %f23;
	st.global.f32 	[%rd3], %f26;
	add.s32 	%r46, %r63, 3;
	mul.wide.u32 	%rd33, %r46, 4;
	add.s64 	%rd34, %rd2, %rd33;
	ld.global.f32 	%f27, [%rd34];
	add.s32 	%r47, %r64, 3;
	mul.wide.u32 	%rd35, %r47, 4;
	add.s64 	%rd36, %rd1, %rd35;
	ld.global.f32 	%f28, [%rd36];
	fma.rn.f32 	%f29, %f27, %f28, %f26;
	st.global.f32 	[%rd3], %f29;
	mul.wide.u32 	%rd37, %r40, 4;
	add.s64 	%rd38, %rd2, %rd37;
	ld.global.f32 	%f30, [%rd38];
	mul.wide.u32 	%rd39, %r41, 4;
	add.s64 	%rd40, %rd1, %rd39;
	ld.global.f32 	%f31, [%rd40];
	fma.rn.f32 	%f52, %f30, %f31, %f29;
	st.global.f32 	[%rd3], %f52;
	add.s32 	%r65, %r65, 8;
	add.s32 	%r64, %r64, 8;
	add.s32 	%r63, %r63, 8;
	setp.ne.s32 	%p3, %r65, 0;
	@%p3 bra 	$L__BB4_3;
$L__BB4_4:
	setp.eq.s32 	%p4, %r5, 0;
	@%p4 bra 	$L__BB4_12;
	and.b32  	%r17, %r23, 3;
	setp.lt.u32 	%p5, %r5, 4;
	@%p5 bra 	$L__BB4_7;
	add.s32 	%r48, %r67, %r3;
	mul.wide.u32 	%rd41, %r48, 4;
	add.s64 	%rd42, %rd2, %rd41;
	ld.global.f32 	%f32, [%rd42];
	add.s32 	%r49, %r67, %r4;
	mul.wide.u32 	%rd43, %r49, 4;
	add.s64 	%rd44, %rd1, %rd43;
	ld.global.f32 	%f33, [%rd44];
	fma.rn.f32 	%f34, %f32, %f33, %f52;
	st.global.f32 	[%rd3], %f34;
	add.s32 	%r50, %r48, 1;
	mul.wide.u32 	%rd45, %r50, 4;
	add.s64 	%rd46, %rd2, %rd45;
	ld.global.f32 	%f35, [%rd46];
	add.s32 	%r51, %r49, 1;
	mul.wide.u32 	%rd47, %r51, 4;
	add.s64 	%rd48, %rd1, %rd47;
	ld.global.f32 	%f36, [%rd48];
	fma.rn.f32 	%f37, %f35, %f36, %f34;
	st.global.f32 	[%rd3], %f37;
	add.s32 	%r52, %r48, 2;
	mul.wide.u32 	%rd49, %r52, 4;
	add.s64 	%rd50, %rd2, %rd49;
	ld.global.f32 	%f38, [%rd50];
	add.s32 	%r53, %r49, 2;
	mul.wide.u32 	%rd51, %r53, 4;
	add.s64 	%rd52, %rd1, %rd51;
	ld.global.f32 	%f39, [%rd52];
	fma.rn.f32 	%f40, %f38, %f39, %f37;
	st.global.f32 	[%rd3], %f40;
	add.s32 	%r54, %r48, 3;
	mul.wide.u32 	%rd53, %r54, 4;
	add.s64 	%rd54, %rd2, %rd53;
	ld.global.f32 	%f41, [%rd54];
	add.s32 	%r55, %r49, 3;
	mul.wide.u32 	%rd55, %r55, 4;
	add.s64 	%rd56, %rd1, %rd55;
	ld.global.f32 	%f42, [%rd56];
	fma.rn.f32 	%f52, %f41, %f42, %f40;
	st.global.f32 	[%rd3], %f52;
	add.s32 	%r67, %r67, 4;
$L__BB4_7:
	setp.eq.s32 	%p6, %r17, 0;
	@%p6 bra 	$L__BB4_12;
	setp.eq.s32 	%p7, %r17, 1;
	@%p7 bra 	$L__BB4_10;
	add.s32 	%r56, %r67, %r3;
	mul.wide.u32 	%rd57, %r56, 4;
	add.s64 	%rd58, %rd2, %rd57;
	ld.global.f32 	%f43, [%rd58];
	add.s32 	%r57, %r67, %r4;
	mul.wide.u32 	%rd59, %r57, 4;
	add.s64 	%rd60, %rd1, %rd59;
	ld.global.f32 	%f44, [%rd60];
	fma.rn.f32 	%f45, %f43, %f44, %f52;
	st.global.f32 	[%rd3], %f45;
	add.s32 	%r58, %r56, 1;
	mul.wide.u32 	%rd61, %r58, 4;
	add.s64 	%rd62, %rd2, %rd61;
	ld.global.f32 	%f46, [%rd62];
	add.s32 	%r59, %r57, 1;
	mul.wide.u32 	%rd63, %r59, 4;
	add.s64 	%rd64, %rd1, %rd63;
	ld.global.f32 	%f47, [%rd64];
	fma.rn.f32 	%f52, %f46, %f47, %f45;
	st.global.f32 	[%rd3], %f52;
	add.s32 	%r67, %r67, 2;
$L__BB4_10:
	and.b32  	%r60, %r23, 1;
	setp.eq.b32 	%p8, %r60, 1;
	not.pred 	%p9, %p8;
	@%p9 bra 	$L__BB4_12;
	add.s32 	%r61, %r67, %r3;
	mul.wide.u32 	%rd65, %r61, 4;
	add.s64 	%rd66, %rd2, %rd65;
	ld.global.f32 	%f48, [%rd66];
	add.s32 	%r62, %r67, %r4;
	mul.wide.u32 	%rd67, %r62, 4;
	add.s64 	%rd68, %rd1, %rd67;
	ld.global.f32 	%f49, [%rd68];
	fma.rn.f32 	%f50, %f48, %f49, %f52;
	st.global.f32 	[%rd3], %f50;
$L__BB4_12:
	ret;

}
	// .globl	_Z54matrixMultiOneElemPerThreadSharedMemoryTileTransposedBPfS_S_j
.visible .entry _Z54matrixMultiOneElemPerThreadSharedMemoryTileTransposedBPfS_S_j(
	.param .u64 .ptr .align 1 _Z54matrixMultiOneElemPerThreadSharedMemoryTileTransposedBPfS_S_j_param_0,
	.param .u64 .ptr .align 1 _Z54matrixMultiOneElemPerThreadSharedMemoryTileTransposedBPfS_S_j_param_1,
	.param .u64 .ptr .align 1 _Z54matrixMultiOneElemPerThreadSharedMemoryTileTransposedBPfS_S_j_param_2,
	.param .u32 _Z54matrixMultiOneElemPerThreadSharedMemoryTileTransposedBPfS_S_j_param_3
)
{
	.reg .pred 	%p<3>;
	.reg .b32 	%r<31>;
	.reg .b32 	%f<105>;
	.reg .b64 	%rd<13>;
	// demoted variable
	.shared .align 4 .b8 _ZZ54matrixMultiOneElemPerThreadSharedMemoryTileTransposedBPfS_S_jE5tileA[4096];
	// demoted variable
	.shared .align 4 .b8 _ZZ54matrixMultiOneElemPerThreadSharedMemoryTileTransposedBPfS_S_jE5tileB[4096];
	ld.param.u64 	%rd3, [_Z54matrixMultiOneElemPerThreadSharedMemoryTileTransposedBPfS_S_j_param_0];
	ld.param.u64 	%rd4, [_Z54matrixMultiOneElemPerThreadSharedMemoryTileTransposedBPfS_S_j_param_1];
	ld.param.u64 	%rd5, [_Z54matrixMultiOneElemPerThreadSharedMemoryTileTransposedBPfS_S_j_param_2];
	ld.param.u32 	%r17, [_Z54matrixMultiOneElemPerThreadSharedMemoryTileTransposedBPfS_S_j_param_3];
	mov.u32 	%r1, %tid.x;
	mov.u32 	%r18, %ctaid.x;
	mov.u32 	%r19, %ntid.x;
	mad.lo.s32 	%r2, %r18, %r19, %r1;
	mov.u32 	%r3, %tid.y;
	mov.u32 	%r20, %ctaid.y;
	mov.u32 	%r21, %ntid.y;
	mad.lo.s32 	%r4, %r20, %r21, %r3;
	setp.eq.s32 	%p1, %r17, 0;
	mov.f32 	%f104, 0f00000000;
	@%p1 bra 	$L__BB5_3;
	shl.b32 	%r23, %r1, 7;
	mov.u32 	%r24, _ZZ54matrixMultiOneElemPerThreadSharedMemoryTileTransposedBPfS_S_jE5tileA;
	add.s32 	%r5, %r24, %r23;
	shl.b32 	%r25, %r3, 2;
	add.s32 	%r6, %r5, %r25;
	mov.u32 	%r26, _ZZ54matrixMultiOneElemPerThreadSharedMemoryTileTransposedBPfS_S_jE5tileB;
	add.s32 	%r8, %r26, %r25;
	add.s32 	%r7, %r8, %r23;
	mad.lo.s32 	%r29, %r17, %r2, %r3;
	mad.lo.s32 	%r28, %r17, %r4, %r1;
	cvta.to.global.u64 	%rd1, %rd3;
	cvta.to.global.u64 	%rd2, %rd4;
	mov.f32 	%f104, 0f00000000;
	mov.b32 	%r30, 0;
$L__BB5_2:
	mul.wide.u32 	%rd6, %r29, 4;
	add.s64 	%rd7, %rd1, %rd6;
	ld.global.f32 	%f6, [%rd7];
	st.shared.f32 	[%r6], %f6;
	mul.wide.u32 	%rd8, %r28, 4;
	add.s64 	%rd9, %rd2, %rd8;
	ld.global.f32 	%f7, [%rd9];
	st.shared.f32 	[%r7], %f7;
	bar.sync 	0;
	ld.shared.f32 	%f8, [%r5];
	ld.shared.f32 	%f9, [%r8];
	fma.rn.f32 	%f10, %f8, %f9, %f104;
	ld.shared.f32 	%f11, [%r5+4];
	ld.shared.f32 	%f12, [%r8+128];
	fma.rn.f32 	%f13, %f11, %f12, %f10;
	ld.shared.f32 	%f14, [%r5+8];
	ld.shared.f32 	%f15, [%r8+256];
	fma.rn.f32 	%f16, %f14, %f15, %f13;
	ld.shared.f32 	%f17, [%r5+12];
	ld.shared.f32 	%f18, [%r8+384];
	fma.rn.f32 	%f19, %f17, %f18, %f16;
	ld.shared.f32 	%f20, [%r5+16];
	ld.shared.f32 	%f21, [%r8+512];
	fma.rn.f32 	%f22, %f20, %f21, %f19;
	ld.shared.f32 	%f23, [%r5+20];
	ld.shared.f32 	%f24, [%r8+640];
	fma.rn.f32 	%f25, %f23, %f24, %f22;
	ld.shared.f32 	%f26, [%r5+24];
	ld.shared.f32 	%f27, [%r8+768];
	fma.rn.f32 	%f28, %f26, %f27, %f25;
	ld.shared.f32 	%f29, [%r5+28];
	ld.shared.f32 	%f30, [%r8+896];
	fma.rn.f32 	%f31, %f29, %f30, %f28;
	ld.shared.f32 	%f32, [%r5+32];
	ld.shared.f32 	%f33, [%r8+1024];
	fma.rn.f32 	%f34, %f32, %f33, %f31;
	ld.shared.f32 	%f35, [%r5+36];
	ld.shared.f32 	%f36, [%r8+1152];
	fma.rn.f32 	%f37, %f35, %f36, %f34;
	ld.shared.f32 	%f38, [%r5+40];
	ld.shared.f32 	%f39, [%r8+1280];
	fma.rn.f32 	%f40, %f38, %f39, %f37;
	ld.shared.f32 	%f41, [%r5+44];
	ld.shared.f32 	%f42, [%r8+1408];
	fma.rn.f32 	%f43, %f41, %f42, %f40;
	ld.shared.f32 	%f44, [%r5+48];
	ld.shared.f32 	%f45, [%r8+1536];
	fma.rn.f32 	%f46, %f44, %f45, %f43;
	ld.shared.f32 	%f47, [%r5+52];
	ld.shared.f32 	%f48, [%r8+1664];
	fma.rn.f32 	%f49, %f47, %f48, %f46;
	ld.shared.f32 	%f50, [%r5+56];
	ld.shared.f32 	%f51, [%r8+1792];
	fma.rn.f32 	%f52, %f50, %f51, %f49;
	ld.shared.f32 	%f53, [%r5+60];
	ld.shared.f32 	%f54, [%r8+1920];
	fma.rn.f32 	%f55, %f53, %f54, %f52;
	ld.shared.f32 	%f56, [%r5+64];
	ld.shared.f32 	%f57, [%r8+2048];
	fma.rn.f32 	%f58, %f56, %f57, %f55;
	ld.shared.f32 	%f59, [%r5+68];
	ld.shared.f32 	%f60, [%r8+2176];
	fma.rn.f32 	%f61, %f59, %f60, %f58;
	ld.shared.f32 	%f62, [%r5+72];
	ld.shared.f32 	%f63, [%r8+2304];
	fma.rn.f32 	%f64, %f62, %f63, %f61;
	ld.shared.f32 	%f65, [%r5+76];
	ld.shared.f32 	%f66, [%r8+2432];
	fma.rn.f32 	%f67, %f65, %f66, %f64;
	ld.shared.f32 	%f68, [%r5+80];
	ld.shared.f32 	%f69, [%r8+2560];
	fma.rn.f32 	%f70, %f68, %f69, %f67;
	ld.shared.f32 	%f71, [%r5+84];
	ld.shared.f32 	%f72, [%r8+2688];
	fma.rn.f32 	%f73, %f71, %f72, %f70;
	ld.shared.f32 	%f74, [%r5+88];
	ld.shared.f32 	%f75, [%r8+2816];
	fma.rn.f32 	%f76, %f74, %f75, %f73;
	ld.shared.f32 	%f77, [%r5+92];
	ld.shared.f32 	%f78, [%r8+2944];
	fma.rn.f32 	%f79, %f77, %f78, %f76;
	ld.shared.f32 	%f80, [%r5+96];
	ld.shared.f32 	%f81, [%r8+3072];
	fma.rn.f32 	%f82, %f80, %f81, %f79;
	ld.shared.f32 	%f83, [%r5+100];
	ld.shared.f32 	%f84, [%r8+3200];
	fma.rn.f32 	%f85, %f83, %f84, %f82;
	ld.shared.f32 	%f86, [%r5+104];
	ld.shared.f32 	%f87, [%r8+3328];
	fma.rn.f32 	%f88, %f86, %f87, %f85;
	ld.shared.f32 	%f89, [%r5+108];
	ld.shared.f32 	%f90, [%r8+3456];
	fma.rn.f32 	%f91, %f89, %f90, %f88;
	ld.shared.f32 	%f92, [%r5+112];
	ld.shared.f32 	%f93, [%r8+3584];
	fma.rn.f32 	%f94, %f92, %f93, %f91;
	ld.shared.f32 	%f95, [%r5+116];
	ld.shared.f32 	%f96, [%r8+3712];
	fma.rn.f32 	%f97, %f95, %f96, %f94;
	ld.shared.f32 	%f98, [%r5+120];
	ld.shared.f32 	%f99, [%r8+3840];
	fma.rn.f32 	%f100, %f98, %f99, %f97;
	ld.shared.f32 	%f101, [%r5+124];
	ld.shared.f32 	%f102, [%r8+3968];
	fma.rn.f32 	%f104, %f101, %f102, %f100;
	bar.sync 	0;
	add.s32 	%r30, %r30, 32;
	add.s32 	%r29, %r29, 32;
	add.s32 	%r28, %r28, 32;
	setp.lt.u32 	%p2, %r30, %r17;
	@%p2 bra 	$L__BB5_2;
$L__BB5_3:
	cvta.to.global.u64 	%rd10, %rd5;
	mad.lo.s32 	%r27, %r17, %r2, %r4;
	mul.wide.u32 	%rd11, %r27, 4;
	add.s64 	%rd12, %rd10, %rd11;
	st.global.f32 	[%rd12], %f104;
	ret;

}


// ===== COMPILED SASS (sm_100) =====

	.target	sm_100

	.elftype	@"ET_EXEC"


//--------------------- .note.nv.tkinfo           --------------------------
	.section	.note.nv.tkinfo,"",@"SHT_NOTE"
	.sectionflags	@"SHF_NOTE_NV_TKINFO"
	.tkinfo
        /*0018*/ 	.word	0x00000002
        /*0030*/ 	.string	""
        /*0030*/ 	.string	"ptxas"
        /*0030*/ 	.string	"Cuda compilation tools, release 13.0, V13.0.88"
        /*0030*/ 	.string	"Build cuda_13.0.r13.0/compiler.36424714_0"
        /*0030*/ 	.string	"-arch sm_100 -m 64 "



//--------------------- .note.nv.cuinfo           --------------------------
	.section	.note.nv.cuinfo,"",@"SHT_NOTE"
	.sectionflags	@"SHF_NOTE_NV_CUINFO"
        /*0018*/ 	.short	0x0002
        /*001a*/ 	.short	0x0064
        /*001c*/ 	.short	0x0082
	.zero		2


//--------------------- .nv.info                  --------------------------
	.section	.nv.info,"",@"SHT_CUDA_INFO"
	.align	4


	//----- nvinfo : EIATTR_REGCOUNT
	.align		4
        /*0000*/ 	.byte	0x04, 0x2f
        /*0002*/ 	.short	(.L_1 - .L_0)
	.align		4
.L_0:
        /*0004*/ 	.word	index@(_Z27matrixMultiOneElemPerThreadPfS_S_j)
        /*0008*/ 	.word	0x00000020


	//----- nvinfo : EIATTR_FRAME_SIZE
	.align		4
.L_1:
        /*000c*/ 	.byte	0x04, 0x11
        /*000e*/ 	.short	(.L_3 - .L_2)
	.align		4
.L_2:
        /*0010*/ 	.word	index@(_Z27matrixMultiOneElemPerThreadPfS_S_j)
        /*0014*/ 	.word	0x00000000


	//----- nvinfo : EIATTR_REGCOUNT
	.align		4
.L_3:
        /*0018*/ 	.byte	0x04, 0x2f
        /*001a*/ 	.short	(.L_5 - .L_4)
	.align		4
.L_4:
        /*001c*/ 	.word	index@(_Z26matrixMultiOneRowPerThreadPfS_S_j)
        /*0020*/ 	.word	0x00000020


	//----- nvinfo : EIATTR_FRAME_SIZE
	.align		4
.L_5:
        /*0024*/ 	.byte	0x04, 0x11
        /*0026*/ 	.short	(.L_7 - .L_6)
	.align		4
.L_6:
        /*0028*/ 	.word	index@(_Z26matrixMultiOneRowPerThreadPfS_S_j)
        /*002c*/ 	.word	0x00000000


	//----- nvinfo : EIATTR_REGCOUNT
	.align		4
.L_7:
        /*0030*/ 	.byte	0x04, 0x2f
        /*0032*/ 	.short	(.L_9 - .L_8)
	.align		4
.L_8:
        /*0034*/ 	.word	index@(_Z29matrixMultiOneColumnPerThreadPfS_S_j)
        /*0038*/ 	.word	0x00000020


	//----- nvinfo : EIATTR_FRAME_SIZE
	.align		4
.L_9:
        /*003c*/ 	.byte	0x04, 0x11
        /*003e*/ 	.short	(.L_11 - .L_10)
	.align		4
.L_10:
        /*0040*/ 	.word	index@(_Z29matrixMultiOneColumnPerThreadPfS_S_j)
        /*0044*/ 	.word	0x00000000


	//----- nvinfo : EIATTR_REGCOUNT
	.align		4
.L_11:
        /*0048*/ 	.byte	0x04, 0x2f
        /*004a*/ 	.short	(.L_13 - .L_12)
	.align		4
.L_12:
        /*004c*/ 	.word	index@(_Z43matrixMultiOneElemPerThreadSharedMemoryTilePfS_S_j)
        /*0050*/ 	.word	0x00000020


	//----- nvinfo : EIATTR_FRAME_SIZE
	.align		4
.L_13:
        /*0054*/ 	.byte	0x04, 0x11
        /*0056*/ 	.short	(.L_15 - .L_14)
	.align		4
.L_14:
        /*0058*/ 	.word	index@(_Z43matrixMultiOneElemPerThreadSharedMemoryTilePfS_S_j)
        /*005c*/ 	.word	0x00000000


	//----- nvinfo : EIATTR_REGCOUNT
	.align		4
.L_15:
        /*0060*/ 	.byte	0x04, 0x2f
        /*0062*/ 	.short	(.L_17 - .L_16)
	.align		4
.L_16:
        /*0064*/ 	.word	index@(_Z44matrixMultiOneElemPerThreadTransposedMatrixBPfS_S_j)
        /*0068*/ 	.word	0x00000020


	//----- nvinfo : EIATTR_FRAME_SIZE
	.align		4
.L_17:
        /*006c*/ 	.byte	0x04, 0x11
        /*006e*/ 	.short	(.L_19 - .L_18)
	.align		4
.L_18:
        /*0070*/ 	.word	index@(_Z44matrixMultiOneElemPerThreadTransposedMatrixBPfS_S_j)
        /*0074*/ 	.word	0x00000000


	//----- nvinfo : EIATTR_REGCOUNT
	.align		4
.L_19:
        /*0078*/ 	.byte	0x04, 0x2f
        /*007a*/ 	.short	(.L_21 - .L_20)
	.align		4
.L_20:
        /*007c*/ 	.word	index@(_Z54matrixMultiOneElemPerThreadSharedMemoryTileTransposedBPfS_S_j)
        /*0080*/ 	.word	0x00000020


	//----- nvinfo : EIATTR_FRAME_SIZE
	.align		4
.L_21:
        /*0084*/ 	.byte	0x04, 0x11
        /*0086*/ 	.short	(.L_23 - .L_22)
	.align		4
.L_22:
        /*0088*/ 	.word	index@(_Z54matrixMultiOneElemPerThreadSharedMemoryTileTransposedBPfS_S_j)
        /*008c*/ 	.word	0x00000000


	//----- nvinfo : EIATTR_MIN_STACK_SIZE
	.align		4
.L_23:
        /*0090*/ 	.byte	0x04, 0x12
        /*0092*/ 	.short	(.L_25 - .L_24)
	.align		4
.L_24:
        /*0094*/ 	.word	index@(_Z54matrixMultiOneElemPerThreadSharedMemoryTileTransposedBPfS_S_j)
        /*0098*/ 	.word	0x00000000


	//----- nvinfo : EIATTR_MIN_STACK_SIZE
	.align		4
.L_25:
        /*009c*/ 	.byte	0x04, 0x12
        /*009e*/ 	.short	(.L_27 - .L_26)
	.align		4
.L_26:
        /*00a0*/ 	.word	index@(_Z44matrixMultiOneElemPerThreadTransposedMatrixBPfS_S_j)
        /*00a4*/ 	.word	0x00000000


	//----- nvinfo : EIATTR_MIN_STACK_SIZE
	.align		4
.L_27:
        /*00a8*/ 	.byte	0x04, 0x12
        /*00aa*/ 	.short	(.L_29 - .L_28)
	.align		4
.L_28:
        /*00ac*/ 	.word	index@(_Z43matrixMultiOneElemPerThreadSharedMemoryTilePfS_S_j)
        /*00b0*/ 	.word	0x00000000


	//----- nvinfo : EIATTR_MIN_STACK_SIZE
	.align		4
.L_29:
        /*00b4*/ 	.byte	0x04, 0x12
        /*00b6*/ 	.short	(.L_31 - .L_30)
	.align		4
.L_30:
        /*00b8*/ 	.word	index@(_Z29matrixMultiOneColumnPerThreadPfS_S_j)
        /*00bc*/ 	.word	0x00000000


	//----- nvinfo : EIATTR_MIN_STACK_SIZE
	.align		4
.L_31:
        /*00c0*/ 	.byte	0x04, 0x12
        /*00c2*/ 	.short	(.L_33 - .L_32)
	.align		4
.L_32:
        /*00c4*/ 	.word	index@(_Z26matrixMultiOneRowPerThreadPfS_S_j)
        /*00c8*/ 	.word	0x00000000


	//----- nvinfo : EIATTR_MIN_STACK_SIZE
	.align		4
.L_33:
        /*00cc*/ 	.byte	0x04, 0x12
        /*00ce*/ 	.short	(.L_35 - .L_34)
	.align		4
.L_34:
        /*00d0*/ 	.word	index@(_Z27matrixMultiOneElemPerThreadPfS_S_j)
        /*00d4*/ 	.word	0x00000000
.L_35:


//--------------------- .nv.compat                --------------------------
	.section	.nv.compat,"",@"SHT_CUDA_COMPAT_INFO"
	.align	4
        /*0000*/ 	.byte	0x02, 0x09, 0x00, 0x00, 0x02, 0x02, 0x01, 0x00, 0x02, 0x05, 0x05, 0x00, 0x03, 0x07, 0x01, 0x01
        /*0010*/ 	.byte	0x02, 0x03, 0x00, 0x00, 0x02, 0x06, 0x01, 0x00, 0x04, 0x0b, 0x08, 0x00, 0x09, 0x00, 0x00, 0x00
        /*0020*/ 	.byte	0x00, 0x00, 0x00, 0x00


//--------------------- .nv.info._Z54matrixMultiOneElemPerThreadSharedMemoryTileTransposedBPfS_S_j --------------------------
	.section	.nv.info._Z54matrixMultiOneElemPerThreadSharedMemoryTileTransposedBPfS_S_j,"",@"SHT_CUDA_INFO"
	.sectionflags	@""
	.align	4


	//----- nvinfo : EIATTR_CUDA_API_VERSION
	.align		4
        /*0000*/ 	.byte	0x04, 0x37
        /*0002*/ 	.short	(.L_37 - .L_36)
.L_36:
        /*0004*/ 	.word	0x00000082


	//----- nvinfo : EIATTR_KPARAM_INFO
	.align		4
.L_37:
        /*0008*/ 	.byte	0x04, 0x17
        /*000a*/ 	.short	(.L_39 - .L_38)
.L_38:
        /*000c*/ 	.word	0x00000000
        /*0010*/ 	.short	0x0003
        /*0012*/ 	.short	0x0018
        /*0014*/ 	.byte	0x00, 0xf0, 0x11, 0x00


	//----- nvinfo : EIATTR_KPARAM_INFO
	.align		4
.L_39:
        /*0018*/ 	.byte	0x04, 0x17
        /*001a*/ 	.short	(.L_41 - .L_40)
.L_40:
        /*001c*/ 	.word	0x00000000
        /*0020*/ 	.short	0x0002
        /*0022*/ 	.short	0x0010
        /*0024*/ 	.byte	0x00, 0xf5, 0x21, 0x00


	//----- nvinfo : EIATTR_KPARAM_INFO
	.align		4
.L_41:
        /*0028*/ 	.byte	0x04, 0x17
        /*002a*/ 	.short	(.L_43 - .L_42)
.L_42:
        /*002c*/ 	.word	0x00000000
        /*0030*/ 	.short	0x0001
        /*0032*/ 	.short	0x0008
        /*0034*/ 	.byte	0x00, 0xf5, 0x21, 0x00


	//----- nvinfo : EIATTR_KPARAM_INFO
	.align		4
.L_43:
        /*0038*/ 	.byte	0x04, 0x17
        /*003a*/ 	.short	(.L_45 - .L_44)
.L_44:
        /*003c*/ 	.word	0x00000000
        /*0040*/ 	.short	0x0000
        /*0042*/ 	.short	0x0000
        /*0044*/ 	.byte	0x00, 0xf5, 0x21, 0x00


	//----- nvinfo : EIATTR_SPARSE_MMA_MASK
	.align		4
.L_45:
        /*0048*/ 	.byte	0x03, 0x50
        /*004a*/ 	.short	0x0000


	//----- nvinfo : EIATTR_MAXREG_COUNT
	.align		4
        /*004c*/ 	.byte	0x03, 0x1b
        /*004e*/ 	.short	0x00ff


	//----- nvinfo : EIATTR_NUM_BARRIERS
	.align		4
        /*0050*/ 	.byte	0x02, 0x4c
        /*0052*/ 	.byte	0x01
	.zero		1


	//----- nvinfo : EIATTR_MERCURY_ISA_VERSION
	.align		4
        /*0054*/ 	.byte	0x03, 0x5f
        /*0056*/ 	.short	0x0101


	//----- nvinfo : EIATTR_VRC_CTA_INIT_COUNT
	.align		4
        /*0058*/ 	.byte	0x02, 0x4a
	.zero		1
	.zero		1


	//----- nvinfo : EIATTR_EXIT_INSTR_OFFSETS
	.align		4
        /*005c*/ 	.byte	0x04, 0x1c
        /*005e*/ 	.short	(.L_47 - .L_46)


	//   ....[0]....
.L_46:
        /*0060*/ 	.word	0x00000760


	//----- nvinfo : EIATTR_CBANK_PARAM_SIZE
	.align		4
.L_47:
        /*0064*/ 	.byte	0x03, 0x19
        /*0066*/ 	.short	0x001c


	//----- nvinfo : EIATTR_PARAM_CBANK
	.align		4
        /*0068*/ 	.byte	0x04, 0x0a
        /*006a*/ 	.short	(.L_49 - .L_48)
	.align		4
.L_48:
        /*006c*/ 	.word	index@(.nv.constant0._Z54matrixMultiOneElemPerThreadSharedMemoryTileTransposedBPfS_S_j)
        /*0070*/ 	.short	0x0380
        /*0072*/ 	.short	0x001c


	//----- nvinfo : EIATTR_SW_WAR
	.align		4
.L_49:
        /*0074*/ 	.byte	0x04, 0x36
        /*0076*/ 	.short	(.L_51 - .L_50)
.L_50:
        /*0078*/ 	.word	0x00000008
.L_51:


//--------------------- .nv.info._Z44matrixMultiOneElemPerThreadTransposedMatrixBPfS_S_j --------------------------
	.section	.nv.info._Z44matrixMultiOneElemPerThreadTransposedMatrixBPfS_S_j,"",@"SHT_CUDA_INFO"
	.sectionflags	@""
	.align	4


	//----- nvinfo : EIATTR_CUDA_API_VERSION
	.align		4
        /*0000*/ 	.byte	0x04, 0x37
        /*0002*/ 	.short	(.L_53 - .L_52)
.L_52:
        /*0004*/ 	.word	0x00000082


	//----- nvinfo : EIATTR_KPARAM_INFO
	.align		4
.L_53:
        /*0008*/ 	.byte	0x04, 0x17
        /*000a*/ 	.short	(.L_55 - .L_54)
.L_54:
        /*000c*/ 	.word	0x00000000
        /*0010*/ 	.short	0x0003
        /*0012*/ 	.short	0x0018
        /*0014*/ 	.byte	0x00, 0xf0, 0x11, 0x00


	//----- nvinfo : EIATTR_KPARAM_INFO
	.align		4
.L_55:
        /*0018*/ 	.byte	0x04, 0x17
        /*001a*/ 	.short	(.L_57 - .L_56)
.L_56:
        /*001c*/ 	.word	0x00000000
        /*0020*/ 	.short	0x0002
        /*0022*/ 	.short	0x0010
        /*0024*/ 	.byte	0x00, 0xf5, 0x21, 0x00


	//----- nvinfo : EIATTR_KPARAM_INFO
	.align		4
.L_57:
        /*0028*/ 	.byte	0x04, 0x17
        /*002a*/ 	.short	(.L_59 - .L_58)
.L_58:
        /*002c*/ 	.word	0x00000000
        /*0030*/ 	.short	0x0001
        /*0032*/ 	.short	0x0008
        /*0034*/ 	.byte	0x00, 0xf5, 0x21, 0x00


	//----- nvinfo : EIATTR_KPARAM_INFO
	.align		4
.L_59:
        /*0038*/ 	.byte	0x04, 0x17
        /*003a*/ 	.short	(.L_61 - .L_60)
.L_60:
        /*003c*/ 	.word	0x00000000
        /*0040*/ 	.short	0x0000
        /*0042*/ 	.short	0x0000
        /*0044*/ 	.byte	0x00, 0xf5, 0x21, 0x00


	//----- nvinfo : EIATTR_SPARSE_MMA_MASK
	.align		4
.L_61:
        /*0048*/ 	.byte	0x03, 0x50
        /*004a*/ 	.short	0x0000


	//----- nvinfo : EIATTR_MAXREG_COUNT
	.align		4
        /*004c*/ 	.byte	0x03, 0x1b
        /*004e*/ 	.short	0x00ff


	//----- nvinfo : EIATTR_MERCURY_ISA_VERSION
	.align		4
        /*0050*/ 	.byte	0x03, 0x5f
        /*0052*/ 	.short	0x0101


	//----- nvinfo : EIATTR_VRC_CTA_INIT_COUNT
	.align		4
        /*0054*/ 	.byte	0x02, 0x4a
	.zero		1
	.zero		1


	//----- nvinfo : EIATTR_EXIT_INSTR_OFFSETS
	.align		4
        /*0058*/ 	.byte	0x04, 0x1c
        /*005a*/ 	.short	(.L_63 - .L_62)


	//   ....[0]....
.L_62:
        /*005c*/ 	.word	0x000000c0


	//   ....[1]....
        /*0060*/ 	.word	0x00000600


	//   ....[2]....
        /*0064*/ 	.word	0x00000880


	//   ....[3]....
        /*0068*/ 	.word	0x00000a00


	//   ....[4]....
        /*006c*/ 	.word	0x00000ab0


	//----- nvinfo : EIATTR_CBANK_PARAM_SIZE
	.align		4
.L_63:
        /*0070*/ 	.byte	0x03, 0x19
        /*0072*/ 	.short	0x001c


	//----- nvinfo : EIATTR_PARAM_CBANK
	.align		4
        /*0074*/ 	.byte	0x04, 0x0a
        /*0076*/ 	.short	(.L_65 - .L_64)
	.align		4
.L_64:
        /*0078*/ 	.word	index@(.nv.constant0._Z44matrixMultiOneElemPerThreadTransposedMatrixBPfS_S_j)
        /*007c*/ 	.short	0x0380
        /*007e*/ 	.short	0x001c


	//----- nvinfo : EIATTR_SW_WAR
	.align		4
.L_65:
        /*0080*/ 	.byte	0x04, 0x36
        /*0082*/ 	.short	(.L_67 - .L_66)
.L_66:
        /*0084*/ 	.word	0x00000008
.L_67:


//--------------------- .nv.info._Z43matrixMultiOneElemPerThreadSharedMemoryTilePfS_S_j --------------------------
	.section	.nv.info._Z43matrixMultiOneElemPerThreadSharedMemoryTilePfS_S_j,"",@"SHT_CUDA_INFO"
	.sectionflags	@""
	.align	4


	//----- nvinfo : EIATTR_CUDA_API_VERSION
	.align		4
        /*0000*/ 	.byte	0x04, 0x37
        /*0002*/ 	.short	(.L_69 - .L_68)
.L_68:
        /*0004*/ 	.word	0x00000082


	//----- nvinfo : EIATTR_KPARAM_INFO
	.align		4
.L_69:
        /*0008*/ 	.byte	0x04, 0x17
        /*000a*/ 	.short	(.L_71 - .L_70)
.L_70:
        /*000c*/ 	.word	0x00000000
        /*0010*/ 	.short	0x0003
        /*0012*/ 	.short	0x0018
        /*0014*/ 	.byte	0x00, 0xf0, 0x11, 0x00


	//----- nvinfo : EIATTR_KPARAM_INFO
	.align		4
.L_71:
        /*0018*/ 	.byte	0x04, 0x17
        /*001a*/ 	.short	(.L_73 - .L_72)
.L_72:
        /*001c*/ 	.word	0x00000000
        /*0020*/ 	.short	0x0002
        /*0022*/ 	.short	0x0010
        /*0024*/ 	.byte	0x00, 0xf5, 0x21, 0x00


	//----- nvinfo : EIATTR_KPARAM_INFO
	.align		4
.L_73:
        /*0028*/ 	.byte	0x04, 0x17
        /*002a*/ 	.short	(.L_75 - .L_74)
.L_74:
        /*002c*/ 	.word	0x00000000
        /*0030*/ 	.short	0x0001
        /*0032*/ 	.short	0x0008
        /*0034*/ 	.byte	0x00, 0xf5, 0x21, 0x00


	//----- nvinfo : EIATTR_KPARAM_INFO
	.align		4
.L_75:
        /*0038*/ 	.byte	0x04, 0x17
        /*003a*/ 	.short	(.L_77 - .L_76)
.L_76:
        /*003c*/ 	.word	0x00000000
        /*0040*/ 	.short	0x0000
        /*0042*/ 	.short	0x0000
        /*0044*/ 	.byte	0x00, 0xf5, 0x21, 0x00


	//----- nvinfo : EIATTR_SPARSE_MMA_MASK
	.align		4
.L_77:
        /*0048*/ 	.byte	0x03, 0x50
        /*004a*/ 	.short	0x0000


	//----- nvinfo : EIATTR_MAXREG_COUNT
	.align		4
        /*004c*/ 	.byte	0x03, 0x1b
        /*004e*/ 	.short	0x00ff


	//----- nvinfo : EIATTR_NUM_BARRIERS
	.align		4
        /*0050*/ 	.byte	0x02, 0x4c
        /*0052*/ 	.byte	0x01
	.zero		1


	//----- nvinfo : EIATTR_MERCURY_ISA_VERSION
	.align		4
        /*0054*/ 	.byte	0x03, 0x5f
        /*0056*/ 	.short	0x0101


	//----- nvinfo : EIATTR_VRC_CTA_INIT_COUNT
	.align		4
        /*0058*/ 	.byte	0x02, 0x4a
	.zero		1
	.zero		1


	//----- nvinfo : EIATTR_EXIT_INSTR_OFFSETS
	.align		4
        /*005c*/ 	.byte	0x04, 0x1c
        /*005e*/ 	.short	(.L_79 - .L_78)


	//   ....[0]....
.L_78:
        /*0060*/ 	.word	0x00000760


	//----- nvinfo : EIATTR_CBANK_PARAM_SIZE
	.align		4
.L_79:
        /*0064*/ 	.byte	0x03, 0x19
        /*0066*/ 	.short	0x001c


	//----- nvinfo : EIATTR_PARAM_CBANK
	.align		4
        /*0068*/ 	.byte	0x04, 0x0a
        /*006a*/ 	.short	(.L_81 - .L_80)
	.align		4
.L_80:
        /*006c*/ 	.word	index@(.nv.constant0._Z43matrixMultiOneElemPerThreadSharedMemoryTilePfS_S_j)
        /*0070*/ 	.short	0x0380
        /*0072*/ 	.short	0x001c


	//----- nvinfo : EIATTR_SW_WAR
	.align		4
.L_81:
        /*0074*/ 	.byte	0x04, 0x36
        /*0076*/ 	.short	(.L_83 - .L_82)
.L_82:
        /*0078*/ 	.word	0x00000008
.L_83:


//--------------------- .nv.info._Z29matrixMultiOneColumnPerThreadPfS_S_j --------------------------
	.section	.nv.info._Z29matrixMultiOneColumnPerThreadPfS_S_j,"",@"SHT_CUDA_INFO"
	.sectionflags	@""
	.align	4


	//----- nvinfo : EIATTR_CUDA_API_VERSION
	.align		4
        /*0000*/ 	.byte	0x04, 0x37
        /*0002*/ 	.short	(.L_85 - .L_84)
.L_84:
        /*0004*/ 	.word	0x00000082


	//----- nvinfo : EIATTR_KPARAM_INFO
	.align		4
.L_85:
        /*0008*/ 	.byte	0x04, 0x17
        /*000a*/ 	.short	(.L_87 - .L_86)
.L_86:
        /*000c*/ 	.word	0x00000000
        /*0010*/ 	.short	0x0003
        /*0012*/ 	.short	0x0018
        /*0014*/ 	.byte	0x00, 0xf0, 0x11, 0x00


	//----- nvinfo : EIATTR_KPARAM_INFO
	.align		4
.L_87:
        /*0018*/ 	.byte	0x04, 0x17
        /*001a*/ 	.short	(.L_89 - .L_88)
.L_88:
        /*001c*/ 	.word	0x00000000
        /*0020*/ 	.short	0x0002
        /*0022*/ 	.short	0x0010
        /*0024*/ 	.byte	0x00, 0xf5, 0x21, 0x00


	//----- nvinfo : EIATTR_KPARAM_INFO
	.align		4
.L_89:
        /*0028*/ 	.byte	0x04, 0x17
        /*002a*/ 	.short	(.L_91 - .L_90)
.L_90:
        /*002c*/ 	.word	0x00000000
        /*0030*/ 	.short	0x0001
        /*0032*/ 	.short	0x0008
        /*0034*/ 	.byte	0x00, 0xf5, 0x21, 0x00


	//----- nvinfo : EIATTR_KPARAM_INFO
	.align		4
.L_91:
        /*0038*/ 	.byte	0x04, 0x17
        /*003a*/ 	.short	(.L_93 - .L_92)
.L_92:
        /*003c*/ 	.word	0x00000000
        /*0040*/ 	.short	0x0000
        /*0042*/ 	.short	0x0000
        /*0044*/ 	.byte	0x00, 0xf5, 0x21, 0x00


	//----- nvinfo : EIATTR_SPARSE_MMA_MASK
	.align		4
.L_93:
        /*0048*/ 	.byte	0x03, 0x50
        /*004a*/ 	.short	0x0000


	//----- nvinfo : EIATTR_MAXREG_COUNT
	.align		4
        /*004c*/ 	.byte	0x03, 0x1b
        /*004e*/ 	.short	0x00ff


	//----- nvinfo : EIATTR_MERCURY_ISA_VERSION
	.align		4
        /*0050*/ 	.byte	0x03, 0x5f
        /*0052*/ 	.short	0x0101


	//----- nvinfo : EIATTR_VRC_CTA_INIT_COUNT
	.align		4
        /*0054*/ 	.byte	0x02, 0x4a
	.zero		1
	.zero		1


	//----- nvinfo : EIATTR_EXIT_INSTR_OFFSETS
	.align		4
        /*0058*/ 	.byte	0x04, 0x1c
        /*005a*/ 	.short	(.L_95 - .L_94)


	//   ....[0]....
.L_94:
        /*005c*/ 	.word	0x00000080


	//   ....[1]....
        /*0060*/ 	.word	0x00000ee0


	//----- nvinfo : EIATTR_CBANK_PARAM_SIZE
	.align		4
.L_95:
        /*0064*/ 	.byte	0x03, 0x19
        /*0066*/ 	.short	0x001c


	//----- nvinfo : EIATTR_PARAM_CBANK
	.align		4
        /*0068*/ 	.byte	0x04, 0x0a
        /*006a*/ 	.short	(.L_97 - .L_96)
	.align		4
.L_96:
        /*006c*/ 	.word	index@(.nv.constant0._Z29matrixMultiOneColumnPerThreadPfS_S_j)
        /*0070*/ 	.short	0x0380
        /*0072*/ 	.short	0x001c


	//----- nvinfo : EIATTR_SW_WAR
	.align		4
.L_97:
        /*0074*/ 	.byte	0x04, 0x36
        /*0076*/ 	.short	(.L_99 - .L_98)
.L_98:
        /*0078*/ 	.word	0x00000008
.L_99:


//--------------------- .nv.info._Z26matrixMultiOneRowPerThreadPfS_S_j --------------------------
	.section	.nv.info._Z26matrixMultiOneRowPerThreadPfS_S_j,"",@"SHT_CUDA_INFO"
	.sectionflags	@""
	.align	4


	//----- nvinfo : EIATTR_CUDA_API_VERSION
	.align		4
        /*0000*/ 	.byte	0x04, 0x37
        /*0002*/ 	.short	(.L_101 - .L_100)
.L_100:
        /*0004*/ 	.word	0x00000082


	//----- nvinfo : EIATTR_KPARAM_INFO
	.align		4
.L_101:
        /*0008*/ 	.byte	0x04, 0x17
        /*000a*/ 	.short	(.L_103 - .L_102)
.L_102:
        /*000c*/ 	.word	0x00000000
        /*0010*/ 	.short	0x0003
        /*0012*/ 	.short	0x0018
        /*0014*/ 	.byte	0x00, 0xf0, 0x11, 0x00


	//----- nvinfo : EIATTR_KPARAM_INFO
	.align		4
.L_103:
        /*0018*/ 	.byte	0x04, 0x17
        /*001a*/ 	.short	(.L_105 - .L_104)
.L_104:
        /*001c*/ 	.word	0x00000000
        /*0020*/ 	.short	0x0002
        /*0022*/ 	.short	0x0010
        /*0024*/ 	.byte	0x00, 0xf5, 0x21, 0x00


	//----- nvinfo : EIATTR_KPARAM_INFO
	.align		4
.L_105:
        /*0028*/ 	.byte	0x04, 0x17
        /*002a*/ 	.short	(.L_107 - .L_106)
.L_106:
        /*002c*/ 	.word	0x00000000
        /*0030*/ 	.short	0x0001
        /*0032*/ 	.short	0x0008
        /*0034*/ 	.byte	0x00, 0xf5, 0x21, 0x00


	//----- nvinfo : EIATTR_KPARAM_INFO
	.align		4
.L_107:
        /*0038*/ 	.byte	0x04, 0x17
        /*003a*/ 	.short	(.L_109 - .L_108)
.L_108:
        /*003c*/ 	.word	0x00000000
        /*0040*/ 	.short	0x0000
        /*0042*/ 	.short	0x0000
        /*0044*/ 	.byte	0x00, 0xf5, 0x21, 0x00


	//----- nvinfo : EIATTR_SPARSE_MMA_MASK
	.align		4
.L_109:
        /*0048*/ 	.byte	0x03, 0x50
        /*004a*/ 	.short	0x0000


	//----- nvinfo : EIATTR_MAXREG_COUNT
	.align		4
        /*004c*/ 	.byte	0x03, 0x1b
        /*004e*/ 	.short	0x00ff


	//----- nvinfo : EIATTR_MERCURY_ISA_VERSION
	.align		4
        /*0050*/ 	.byte	0x03, 0x5f
        /*0052*/ 	.short	0x0101


	//----- nvinfo : EIATTR_VRC_CTA_INIT_COUNT
	.align		4
        /*0054*/ 	.byte	0x02, 0x4a
	.zero		1
	.zero		1


	//----- nvinfo : EIATTR_EXIT_INSTR_OFFSETS
	.align		4
        /*0058*/ 	.byte	0x04, 0x1c
        /*005a*/ 	.short	(.L_111 - .L_110)


	//   ....[0]....
.L_110:
        /*005c*/ 	.word	0x00000070


	//   ....[1]....
        /*0060*/ 	.word	0x00000b30


	//----- nvinfo : EIATTR_CBANK_PARAM_SIZE
	.align		4
.L_111:
        /*0064*/ 	.byte	0x03, 0x19
        /*0066*/ 	.short	0x001c


	//----- nvinfo : EIATTR_PARAM_CBANK
	.align		4
        /*0068*/ 	.byte	0x04, 0x0a
        /*006a*/ 	.short	(.L_113 - .L_112)
	.align		4
.L_112:
        /*006c*/ 	.word	index@(.nv.constant0._Z26matrixMultiOneRowPerThreadPfS_S_j)
        /*0070*/ 	.short	0x0380
        /*0072*/ 	.short	0x001c


	//----- nvinfo : EIATTR_SW_WAR
	.align		4
.L_113:
        /*0074*/ 	.byte	0x04, 0x36
        /*0076*/ 	.short	(.L_115 - .L_114)
.L_114:
        /*0078*/ 	.word	0x00000008
.L_115:


//--------------------- .nv.info._Z27matrixMultiOneElemPerThreadPfS_S_j --------------------------
	.section	.nv.info._Z27matrixMultiOneElemPerThreadPfS_S_j,"",@"SHT_CUDA_INFO"
	.sectionflags	@""
	.align	4


	//----- nvinfo : EIATTR_CUDA_API_VERSION
	.align		4
        /*0000*/ 	.byte	0x04, 0x37
        /*0002*/ 	.short	(.L_117 - .L_116)
.L_116:
        /*0004*/ 	.word	0x00000082


	//----- nvinfo : EIATTR_KPARAM_INFO
	.align		4
.L_117:
        /*0008*/ 	.byte	0x04, 0x17
        /*000a*/ 	.short	(.L_119 - .L_118)
.L_118:
        /*000c*/ 	.word	0x00000000
        /*0010*/ 	.short	0x0003
        /*0012*/ 	.short	0x0018
        /*0014*/ 	.byte	0x00, 0xf0, 0x11, 0x00


	//----- nvinfo : EIATTR_KPARAM_INFO
	.align		4
.L_119:
        /*0018*/ 	.byte	0x04, 0x17
        /*001a*/ 	.short	(.L_121 - .L_120)
.L_120:
        /*001c*/ 	.word	0x00000000
        /*0020*/ 	.short	0x0002
        /*0022*/ 	.short	0x0010
        /*0024*/ 	.byte	0x00, 0xf5, 0x21, 0x00


	//----- nvinfo : EIATTR_KPARAM_INFO
	.align		4
.L_121:
        /*0028*/ 	.byte	0x04, 0x17
        /*002a*/ 	.short	(.L_123 - .L_122)
.L_122:
        /*002c*/ 	.word	0x00000000
        /*0030*/ 	.short	0x0001
        /*0032*/ 	.short	0x0008
        /*0034*/ 	.byte	0x00, 0xf5, 0x21, 0x00


	//----- nvinfo : EIATTR_KPARAM_INFO
	.align		4
.L_123:
        /*0038*/ 	.byte	0x04, 0x17
        /*003a*/ 	.short	(.L_125 - .L_124)
.L_124:
        /*003c*/ 	.word	0x00000000
        /*0040*/ 	.short	0x0000
        /*0042*/ 	.short	0x0000
        /*0044*/ 	.byte	0x00, 0xf5, 0x21, 0x00


	//----- nvinfo : EIATTR_SPARSE_MMA_MASK
	.align		4
.L_125:
        /*0048*/ 	.byte	0x03, 0x50
        /*004a*/ 	.short	0x0000


	//----- nvinfo : EIATTR_MAXREG_COUNT
	.align		4
        /*004c*/ 	.byte	0x03, 0x1b
        /*004e*/ 	.short	0x00ff


	//----- nvinfo : EIATTR_MERCURY_ISA_VERSION
	.align		4
        /*0050*/ 	.byte	0x03, 0x5f
        /*0052*/ 	.short	0x0101


	//----- nvinfo : EIATTR_VRC_CTA_INIT_COUNT
	.align		4
        /*0054*/ 	.byte	0x02, 0x4a
	.zero		1
	.zero		1


	//----- nvinfo : EIATTR_EXIT_INSTR_OFFSETS
	.align		4
        /*0058*/ 	.byte	0x04, 0x1c
        /*005a*/ 	.short	(.L_127 - .L_126)


	//   ....[0]....
.L_126:
        /*005c*/ 	.word	0x000000d0


	//   ....[1]....
        /*0060*/ 	.word	0x00000680


	//   ....[2]....
        /*0064*/ 	.word	0x00000900


	//   ....[3]....
        /*0068*/ 	.word	0x00000a80


	//   ....[4]....
        /*006c*/ 	.word	0x00000b30


	//----- nvinfo : EIATTR_CBANK_PARAM_SIZE
	.align		4
.L_127:
        /*0070*/ 	.byte	0x03, 0x19
        /*0072*/ 	.short	0x001c


	//----- nvinfo : EIATTR_PARAM_CBANK
	.align		4
        /*0074*/ 	.byte	0x04, 0x0a
        /*0076*/ 	.short	(.L_129 - .L_128)
	.align		4
.L_128:
        /*0078*/ 	.word	index@(.nv.constant0._Z27matrixMultiOneElemPerThreadPfS_S_j)
        /*007c*/ 	.short	0x0380
        /*007e*/ 	.short	0x001c


	//----- nvinfo : EIATTR_SW_WAR
	.align		4
.L_129:
        /*0080*/ 	.byte	0x04, 0x36
        /*0082*/ 	.short	(.L_131 - .L_130)
.L_130:
        /*0084*/ 	.word	0x00000008
.L_131:


//--------------------- .nv.callgraph             --------------------------
	.section	.nv.callgraph,"",@"SHT_CUDA_CALLGRAPH"
	.align	4
	.sectionentsize	8
	.align		4
        /*0000*/ 	.word	0x00000000
	.align		4
        /*0004*/ 	.word	0xffffffff
	.align		4
        /*0008*/ 	.word	0x00000000
	.align		4
        /*000c*/ 	.word	0xfffffffe
	.align		4
        /*0010*/ 	.word	0x00000000
	.align		4
        /*0014*/ 	.word	0xfffffffd
	.align		4
        /*0018*/ 	.word	0x00000000
	.align		4
        /*001c*/ 	.word	0xfffffffc


//--------------------- .text._Z54matrixMultiOneElemPerThreadSharedMemoryTileTransposedBPfS_S_j --------------------------
	.section	.text._Z54matrixMultiOneElemPerThreadSharedMemoryTileTransposedBPfS_S_j,"ax",@progbits
	.align	128
        .global         _Z54matrixMultiOneElemPerThreadSharedMemoryTileTransposedBPfS_S_j
        .type           _Z54matrixMultiOneElemPerThreadSharedMemoryTileTransposedBPfS_S_j,@function
        .size           _Z54matrixMultiOneElemPerThreadSharedMemoryTileTransposedBPfS_S_j,(.L_x_28 - _Z54matrixMultiOneElemPerThreadSharedMemoryTileTransposedBPfS_S_j)
        .other          _Z54matrixMultiOneElemPerThreadSharedMemoryTileTransposedBPfS_S_j,@"STO_CUDA_ENTRY STV_DEFAULT"
_Z54matrixMultiOneElemPerThreadSharedMemoryTileTransposedBPfS_S_j:
.text._Z54matrixMultiOneElemPerThreadSharedMemoryTileTransposedBPfS_S_j:
[----:B------:R-:W-:Y:S01]  /*0000*/  LDC R1, c[0x0][0x37c] ;  /* 0x0000df00ff017b82 */ /* 0x000fe20000000800 */
[----:B------:R-:W0:Y:S01]  /*0010*/  S2R R4, SR_TID.X ;  /* 0x0000000000047919 */ /* 0x000e220000002100 */
[----:B------:R-:W1:Y:S06]  /*0020*/  LDCU UR7, c[0x0][0x398] ;  /* 0x00007300ff0777ac */ /* 0x000e6c0008000800 */
[----:B------:R-:W0:Y:S01]  /*0030*/  LDC R3, c[0x0][0x360] ;  /* 0x0000d800ff037b82 */ /* 0x000e220000000800 */
[----:B------:R-:W-:Y:S01]  /*0040*/  HFMA2 R23, -RZ, RZ, 0, 0 ;  /* 0x00000000ff177431 */ /* 0x000fe200000001ff */
[----:B------:R-:W2:Y:S01]  /*0050*/  S2R R5, SR_TID.Y ;  /* 0x0000000000057919 */ /* 0x000ea20000002200 */
[----:B------:R-:W3:Y:S05]  /*0060*/  LDCU.64 UR8, c[0x0][0x358] ;  /* 0x00006b00ff0877ac */ /* 0x000eea0008000a00 */
[----:B------:R-:W0:Y:S08]  /*0070*/  S2UR UR4, SR_CTAID.X ;  /* 0x00000000000479c3 */ /* 0x000e300000002500 */
[----:B------:R-:W2:Y:S01]  /*0080*/  S2UR UR5, SR_CTAID.Y ;  /* 0x00000000000579c3 */ /* 0x000ea20000002600 */
[----:B-1----:R-:W-:-:S07]  /*0090*/  UISETP.NE.AND UP0, UPT, UR7, URZ, UPT ;  /* 0x000000ff0700728c */ /* 0x002fce000bf05270 */
[----:B------:R-:W2:Y:S01]  /*00a0*/  LDC R0, c[0x0][0x364] ;  /* 0x0000d900ff007b82 */ /* 0x000ea20000000800 */
[----:B0-----:R-:W-:Y:S02]  /*00b0*/  IMAD R16, R3, UR4, R4 ;  /* 0x0000000403107c24 */ /* 0x001fe4000f8e0204 */
[----:B--2---:R-:W-:Y:S01]  /*00c0*/  IMAD R7, R0, UR5, R5 ;  /* 0x0000000500077c24 */ /* 0x004fe2000f8e0205 */
[----:B---3--:R-:W-:Y:S06]  /*00d0*/  BRA.U !UP0, `(.L_x_0) ;  /* 0x0000000508907547 */ /* 0x008fec000b800000 */
[----:B------:R-:W0:Y:S01]  /*00e0*/  S2UR UR6, SR_CgaCtaId ;  /* 0x00000000000679c3 */ /* 0x000e220000008800 */
[----:B------:R-:W-:Y:S01]  /*00f0*/  UMOV UR4, 0x400 ;  /* 0x0000040000047882 */ /* 0x000fe20000000000 */
[----:B------:R-:W-:Y:S01]  /*0100*/  IMAD R0, R16, UR7, R5 ;  /* 0x0000000710007c24 */ /* 0x000fe2000f8e0205 */
[----:B------:R-:W-:Y:S01]  /*0110*/  UIADD3 UR5, UPT, UPT, UR4, 0x1000, URZ ;  /* 0x0000100004057890 */ /* 0x000fe2000fffe0ff */
[----:B------:R-:W-:Y:S01]  /*0120*/  IMAD R2, R7, UR7, R4 ;  /* 0x0000000707027c24 */ /* 0x000fe2000f8e0204 */
[----:B------:R-:W-:-:S03]  /*0130*/  MOV R23, RZ ;  /* 0x000000ff00177202 */ /* 0x000fc60000000f00 */
[----:B------:R-:W1:Y:S08]  /*0140*/  LDC.64 R20, c[0x0][0x380] ;  /* 0x0000e000ff147b82 */ /* 0x000e700000000a00 */
[----:B------:R-:W2:Y:S01]  /*0150*/  LDC.64 R18, c[0x0][0x388] ;  /* 0x0000e200ff127b82 */ /* 0x000ea20000000a00 */
[----:B0-----:R-:W-:Y:S02]  /*0160*/  ULEA UR4, UR6, UR4, 0x18 ;  /* 0x0000000406047291 */ /* 0x001fe4000f8ec0ff */
[----:B------:R-:W-:-:S04]  /*0170*/  ULEA UR5, UR6, UR5, 0x18 ;  /* 0x0000000506057291 */ /* 0x000fc8000f8ec0ff */
[C---:B------:R-:W-:Y:S01]  /*0180*/  LEA R6, R4.reuse, UR4, 0x7 ;  /* 0x0000000404067c11 */ /* 0x040fe2000f8e38ff */
[----:B------:R-:W-:Y:S01]  /*0190*/  UMOV UR4, URZ ;  /* 0x000000ff00047c82 */ /* 0x000fe20008000000 */
[C---:B------:R-:W-:Y:S02]  /*01a0*/  LEA R3, R5.reuse, UR5, 0x2 ;  /* 0x0000000505037c11 */ /* 0x040fe4000f8e10ff */
[----:B------:R-:W-:Y:S02]  /*01b0*/  LEA R5, R5, R6, 0x2 ;  /* 0x0000000605057211 */ /* 0x000fe400078e10ff */
[----:B------:R-:W-:-:S07]  /*01c0*/  LEA R4, R4, R3, 0x7 ;  /* 0x0000000304047211 */ /* 0x000fce00078e38ff */
.L_x_1:
[----:B-1----:R-:W-:-:S04]  /*01d0*/  IMAD.WIDE.U32 R8, R0, 0x4, R20 ;  /* 0x0000000400087825 */ /* 0x002fc800078e0014 */
[----:B--2---:R-:W-:Y:S01]  /*01e0*/  IMAD.WIDE.U32 R26, R2, 0x4, R18 ;  /* 0x00000004021a7825 */ /* 0x004fe200078e0012 */
[----:B------:R-:W2:Y:S05]  /*01f0*/  LDG.E R22, desc[UR8][R8.64] ;  /* 0x0000000808167981 */ /* 0x000eaa000c1e1900 */
[----:B------:R-:W3:Y:S01]  /*0200*/  LDG.E R27, desc[UR8][R26.64] ;  /* 0x000000081a1b7981 */ /* 0x000ee2000c1e1900 */
[----:B------:R-:W-:Y:S01]  /*0210*/  UIADD3 UR4, UPT, UPT, UR4, 0x20, URZ ;  /* 0x0000002004047890 */ /* 0x000fe2000fffe0ff */
[----:B------:R-:W-:Y:S02]  /*0220*/  IADD3 R0, PT, PT, R0, 0x20, RZ ;  /* 0x0000002000007810 */ /* 0x000fe40007ffe0ff */
[----:B------:R-:W-:Y:S01]  /*0230*/  IADD3 R2, PT, PT, R2, 0x20, RZ ;  /* 0x0000002002027810 */ /* 0x000fe20007ffe0ff */
[----:B------:R-:W-:Y:S01]  /*0240*/  UISETP.GE.U32.AND UP0, UPT, UR4, UR7, UPT ;  /* 0x000000070400728c */ /* 0x000fe2000bf06070 */
[----:B--2---:R-:W-:Y:S04]  /*0250*/  STS [R5], R22 ;  /* 0x0000001605007388 */ /* 0x004fe80000000800 */
[----:B---3--:R-:W-:Y:S01]  /*0260*/  STS [R4], R27 ;  /* 0x0000001b04007388 */ /* 0x008fe20000000800 */
[----:B------:R-:W-:Y:S06]  /*0270*/  BAR.SYNC.DEFER_BLOCKING 0x0 ;  /* 0x0000000000007b1d */ /* 0x000fec0000010000 */
[----:B------:R-:W-:Y:S04]  /*0280*/  LDS R28, [R3] ;  /* 0x00000000031c7984 */ /* 0x000fe80000000800 */
[----:B------:R-:W0:Y:S04]  /*0290*/  LDS.128 R12, [R6] ;  /* 0x00000000060c7984 */ /* 0x000e280000000c00 */
[----:B------:R-:W1:Y:S04]  /*02a0*/  LDS R29, [R3+0x80] ;  /* 0x00008000031d7984 */ /* 0x000e680000000800 */
[----:B------:R-:W2:Y:S04]  /*02b0*/  LDS R25, [R3+0x100] ;  /* 0x0001000003197984 */ /* 0x000ea80000000800 */
[----:B------:R-:W3:Y:S04]  /*02c0*/  LDS R24, [R3+0x180] ;  /* 0x0001800003187984 */ /* 0x000ee80000000800 */
[----:B------:R-:W-:Y:S04]  /*02d0*/  LDS R17, [R3+0x200] ;  /* 0x0002000003117984 */ /* 0x000fe80000000800 */
[----:B------:R-:W4:Y:S04]  /*02e0*/  LDS.128 R8, [R6+0x10] ;  /* 0x0000100006087984 */ /* 0x000f280000000c00 */
[----:B------:R-:W5:Y:S04]  /*02f0*/  LDS R22, [R3+0x280] ;  /* 0x0002800003167984 */ /* 0x000f680000000800 */
[----:B------:R-:W-:Y:S01]  /*0300*/  LDS R26, [R3+0x380] ;  /* 0x00038000031a7984 */ /* 0x000fe20000000800 */
[----:B0-----:R-:W-:-:S03]  /*0310*/  FFMA R12, R12, R28, R23 ;  /* 0x0000001c0c0c7223 */ /* 0x001fc60000000017 */
[----:B------:R-:W0:Y:S01]  /*0320*/  LDS R23, [R3+0x300] ;  /* 0x0003000003177984 */ /* 0x000e220000000800 */
[----:B-1----:R-:W-:-:S03]  /*0330*/  FFMA R12, R29, R13, R12 ;  /* 0x0000000d1d0c7223 */ /* 0x002fc6000000000c */
[----:B------:R-:W-:Y:S01]  /*0340*/  LDS R28, [R3+0x580] ;  /* 0x00058000031c7984 */ /* 0x000fe20000000800 */
[----:B--2---:R-:W-:-:S04]  /*0350*/  FFMA R25, R25, R14, R12 ;  /* 0x0000000e19197223 */ /* 0x004fc8000000000c */
[----:B---3--:R-:W-:Y:S02]  /*0360*/  FFMA R27, R24, R15, R25 ;  /* 0x0000000f181b7223 */ /* 0x008fe40000000019 */
[----:B------:R-:W-:Y:S04]  /*0370*/  LDS R25, [R3+0x400] ;  /* 0x0004000003197984 */ /* 0x000fe80000000800 */
[----:B------:R-:W1:Y:S01]  /*0380*/  LDS.128 R12, [R6+0x20] ;  /* 0x00002000060c7984 */ /* 0x000e620000000c00 */
[----:B----4-:R-:W-:-:S03]  /*0390*/  FFMA R17, R8, R17, R27 ;  /* 0x0000001108117223 */ /* 0x010fc6000000001b */
[----:B------:R-:W2:Y:S01]  /*03a0*/  LDS R24, [R3+0x480] ;  /* 0x0004800003187984 */ /* 0x000ea20000000800 */
[----:B-----5:R-:W-:-:S03]  /*03b0*/  FFMA R22, R22, R9, R17 ;  /* 0x0000000916167223 */ /* 0x020fc60000000011 */
[----:B------:R-:W3:Y:S01]  /*03c0*/  LDS R17, [R3+0x500] ;  /* 0x0005000003117984 */ /* 0x000ee20000000800 */
[----:B0-----:R-:W-:-:S03]  /*03d0*/  FFMA R23, R23, R10, R22 ;  /* 0x0000000a17177223 */ /* 0x001fc60000000016 */
[----:B------:R-:W-:Y:S01]  /*03e0*/  LDS R22, [R3+0x680] ;  /* 0x0006800003167984 */ /* 0x000fe20000000800 */
[----:B------:R-:W-:-:S03]  /*03f0*/  FFMA R27, R26, R11, R23 ;  /* 0x0000000b1a1b7223 */ /* 0x000fc60000000017 */
[----:B------:R-:W-:Y:S04]  /*0400*/  LDS R23, [R3+0x600] ;  /* 0x0006000003177984 */ /* 0x000fe80000000800 */
[----:B------:R-:W0:Y:S04]  /*0410*/  LDS.128 R8, [R6+0x30] ;  /* 0x0000300006087984 */ /* 0x000e280000000c00 */
[----:B------:R-:W-:Y:S01]  /*0420*/  LDS R26, [R3+0x780] ;  /* 0x00078000031a7984 */ /* 0x000fe20000000800 */
[----:B-1----:R-:W-:-:S04]  /*0430*/  FFMA R25, R12, R25, R27 ;  /* 0x000000190c197223 */ /* 0x002fc8000000001b */
[----:B--2---:R-:W-:Y:S02]  /*0440*/  FFMA R24, R24, R13, R25 ;  /* 0x0000000d18187223 */ /* 0x004fe40000000019 */
[----:B------:R-:W1:Y:S02]  /*0450*/  LDS R25, [R3+0x700] ;  /* 0x0007000003197984 */ /* 0x000e640000000800 */
[----:B---3--:R-:W-:Y:S02]  /*0460*/  FFMA R17, R17, R14, R24 ;  /* 0x0000000e11117223 */ /* 0x008fe40000000018 */
[----:B------:R-:W-:Y:S02]  /*0470*/  LDS R24, [R3+0x880] ;  /* 0x0008800003187984 */ /* 0x000fe40000000800 */
[----:B------:R-:W-:Y:S02]  /*0480*/  FFMA R27, R28, R15, R17 ;  /* 0x0000000f1c1b7223 */ /* 0x000fe40000000011 */
[----:B------:R-:W-:Y:S04]  /*0490*/  LDS R17, [R3+0x800] ;  /* 0x0008000003117984 */ /* 0x000fe80000000800 */
[----:B------:R-:W2:Y:S04]  /*04a0*/  LDS.128 R12, [R6+0x40] ;  /* 0x00004000060c7984 */ /* 0x000ea80000000c00 */
[----:B------:R-:W-:Y:S01]  /*04b0*/  LDS R28, [R3+0x980] ;  /* 0x00098000031c7984 */ /* 0x000fe20000000800 */
[----:B0-----:R-:W-:-:S03]  /*04c0*/  FFMA R23, R8, R23, R27 ;  /* 0x0000001708177223 */ /* 0x001fc6000000001b */
[----:B------:R-:W0:Y:S01]  /*04d0*/  LDS R27, [R3+0x900] ;  /* 0x00090000031b7984 */ /* 0x000e220000000800 */
[----:B------:R-:W-:-:S03]  /*04e0*/  FFMA R22, R22, R9, R23 ;  /* 0x0000000916167223 */ /* 0x000fc60000000017 */
[----:B------:R-:W-:Y:S01]  /*04f0*/  LDS R23, [R3+0xa00] ;  /* 0x000a000003177984 */ /* 0x000fe20000000800 */
[----:B-1----:R-:W-:-:S03]  /*0500*/  FFMA R25, R25, R10, R22 ;  /* 0x0000000a19197223 */ /* 0x002fc60000000016 */
[----:B------:R-:W-:Y:S01]  /*0510*/  LDS R22, [R3+0xa80] ;  /* 0x000a800003167984 */ /* 0x000fe20000000800 */
[----:B------:R-:W-:-:S03]  /*0520*/  FFMA R25, R26, R11, R25 ;  /* 0x0000000b1a197223 */ /* 0x000fc60000000019 */
[----:B------:R-:W1:Y:S04]  /*0530*/  LDS.128 R8, [R6+0x50] ;  /* 0x0000500006087984 */ /* 0x000e680000000c00 */
[----:B------:R-:W-:Y:S01]  /*0540*/  LDS R26, [R3+0xb80] ;  /* 0x000b8000031a7984 */ /* 0x000fe20000000800 */
[----:B--2---:R-:W-:-:S03]  /*0550*/  FFMA R17, R12, R17, R25 ;  /* 0x000000110c117223 */ /* 0x004fc60000000019 */
[----:B------:R-:W-:Y:S01]  /*0560*/  LDS R25, [R3+0xc00] ;  /* 0x000c000003197984 */ /* 0x000fe20000000800 */
[----:B------:R-:W-:-:S03]  /*0570*/  FFMA R24, R24, R13, R17 ;  /* 0x0000000d18187223 */ /* 0x000fc60000000011 */
[----:B------:R-:W2:Y:S01]  /*0580*/  LDS R17, [R3+0xb00] ;  /* 0x000b000003117984 */ /* 0x000ea20000000800 */
[----:B0-----:R-:W-:-:S03]  /*0590*/  FFMA R27, R27, R14, R24 ;  /* 0x0000000e1b1b7223 */ /* 0x001fc60000000018 */
[----:B------:R-:W-:Y:S01]  /*05a0*/  LDS R24, [R3+0xc80] ;  /* 0x000c800003187984 */ /* 0x000fe20000000800 */
[----:B------:R-:W-:-:S03]  /*05b0*/  FFMA R27, R28, R15, R27 ;  /* 0x0000000f1c1b7223 */ /* 0x000fc6000000001b */
[----:B------:R-:W0:Y:S04]  /*05c0*/  LDS.128 R12, [R6+0x60] ;  /* 0x00006000060c7984 */ /* 0x000e280000000c00 */
[----:B------:R-:W-:Y:S01]  /*05d0*/  LDS R28, [R3+0xf00] ;  /* 0x000f0000031c7984 */ /* 0x000fe20000000800 */
[----:B-1----:R-:W-:-:S04]  /*05e0*/  FFMA R23, R8, R23, R27 ;  /* 0x0000001708177223 */ /* 0x002fc8000000001b */
[----:B------:R-:W-:Y:S02]  /*05f0*/  FFMA R22, R22, R9, R23 ;  /* 0x0000000916167223 */ /* 0x000fe40000000017 */
[----:B------:R-:W1:Y:S02]  /*0600*/  LDS R23, [R3+0xd00] ;  /* 0x000d000003177984 */ /* 0x000e640000000800 */
[----:B--2---:R-:W-:Y:S02]  /*0610*/  FFMA R17, R17, R10, R22 ;  /* 0x0000000a11117223 */ /* 0x004fe40000000016 */
[----:B------:R-:W2:Y:S02]  /*0620*/  LDS R22, [R3+0xd80] ;  /* 0x000d800003167984 */ /* 0x000ea40000000800 */
[----:B------:R-:W-:Y:S02]  /*0630*/  FFMA R27, R26, R11, R17 ;  /* 0x0000000b1a1b7223 */ /* 0x000fe40000000011 */
[----:B------:R-:W-:Y:S04]  /*0640*/  LDS R17, [R3+0xe00] ;  /* 0x000e000003117984 */ /* 0x000fe80000000800 */
[----:B------:R-:W3:Y:S01]  /*0650*/  LDS.128 R8, [R6+0x70] ;  /* 0x0000700006087984 */ /* 0x000ee20000000c00 */
[----:B0-----:R-:W-:-:S03]  /*0660*/  FFMA R25, R12, R25, R27 ;  /* 0x000000190c197223 */ /* 0x001fc6000000001b */
[----:B------:R-:W0:Y:S01]  /*0670*/  LDS R12, [R3+0xe80] ;  /* 0x000e8000030c7984 */ /* 0x000e220000000800 */
[----:B------:R-:W-:-:S03]  /*0680*/  FFMA R26, R24, R13, R25 ;  /* 0x0000000d181a7223 */ /* 0x000fc60000000019 */
[----:B------:R-:W4:Y:S01]  /*0690*/  LDS R24, [R3+0xf80] ;  /* 0x000f800003187984 */ /* 0x000f220000000800 */
[----:B-1----:R-:W-:-:S04]  /*06a0*/  FFMA R23, R23, R14, R26 ;  /* 0x0000000e17177223 */ /* 0x002fc8000000001a */
[----:B--2---:R-:W-:-:S04]  /*06b0*/  FFMA R15, R22, R15, R23 ;  /* 0x0000000f160f7223 */ /* 0x004fc80000000017 */
[----:B---3--:R-:W-:-:S04]  /*06c0*/  FFMA R15, R8, R17, R15 ;  /* 0x00000011080f7223 */ /* 0x008fc8000000000f */
[----:B0-----:R-:W-:-:S04]  /*06d0*/  FFMA R9, R12, R9, R15 ;  /* 0x000000090c097223 */ /* 0x001fc8000000000f */
[----:B------:R-:W-:-:S04]  /*06e0*/  FFMA R9, R28, R10, R9 ;  /* 0x0000000a1c097223 */ /* 0x000fc80000000009 */
[----:B----4-:R-:W-:Y:S01]  /*06f0*/  FFMA R23, R24, R11, R9 ;  /* 0x0000000b18177223 */ /* 0x010fe20000000009 */
[----:B------:R-:W-:Y:S06]  /*0700*/  BAR.SYNC.DEFER_BLOCKING 0x0 ;  /* 0x0000000000007b1d */ /* 0x000fec0000010000 */
[----:B------:R-:W-:Y:S05]  /*0710*/  BRA.U !UP0, `(.L_x_1) ;  /* 0xfffffff908ac7547 */ /* 0x000fea000b83ffff */
.L_x_0:
[----:B------:R-:W0:Y:S01]  /*0720*/  LDC.64 R2, c[0x0][0x390] ;  /* 0x0000e400ff027b82 */ /* 0x000e220000000a00 */
[----:B------:R-:W-:-:S04]  /*0730*/  IMAD R7, R16, UR7, R7 ;  /* 0x0000000710077c24 */ /* 0x000fc8000f8e0207 */
[----:B0-----:R-:W-:-:S05]  /*0740*/  IMAD.WIDE.U32 R2, R7, 0x4, R2 ;  /* 0x0000000407027825 */ /* 0x001fca00078e0002 */
[----:B------:R-:W-:Y:S01]  /*0750*/  STG.E desc[UR8][R2.64], R23 ;  /* 0x0000001702007986 */ /* 0x000fe2000c101908 */
[----:B------:R-:W-:Y:S05]  /*0760*/  EXIT ;  /* 0x000000000000794d */ /* 0x000fea0003800000 */
.L_x_2:
[----:B------:R-:W-:-:S00]  /*0770*/  BRA `(.L_x_2) ;  /* 0xfffffffc00fc7947 */ /* 0x000fc0000383ffff */
[----:B------:R-:W-:-:S00]  /*0780*/  NOP ;  /* 0x0000000000007918 */ /* 0x000fc00000000000 */
[----:B------:R-:W-:-:S00]  /*0790*/  NOP ;  /* 0x0000000000007918 */ /* 0x000fc00000000000 */
[----:B------:R-:W-:-:S00]  /*07a0*/  NOP ;  /* 0x0000000000007918 */ /* 0x000fc00000000000 */
[----:B------:R-:W-:-:S00]  /*07b0*/  NOP ;  /* 0x0000000000007918 */ /* 0x000fc00000000000 */
[----:B------:R-:W-:-:S00]  /*07c0*/  NOP ;  /* 0x0000000000007918 */ /* 0x000fc00000000000 */
[----:B------:R-:W-:-:S00]  /*07d0*/  NOP ;  /* 0x0000000000007918 */ /* 0x000fc00000000000 */
[----:B------:R-:W-:-:S00]  /*07e0*/  NOP ;  /* 0x0000000000007918 */ /* 0x000fc00000000000 */
[----:B------:R-:W-:-:S00]  /*07f0*/  NOP ;  /* 0x0000000000007918 */ /* 0x000fc00000000000 */
.L_x_28:


//--------------------- .text._Z44matrixMultiOneElemPerThreadTransposedMatrixBPfS_S_j --------------------------
	.section	.text._Z44matrixMultiOneElemPerThreadTransposedMatrixBPfS_S_j,"ax",@progbits
	.align	128
        .global         _Z44matrixMultiOneElemPerThreadTransposedMatrixBPfS_S_j
        .type           _Z44matrixMultiOneElemPerThreadTransposedMatrixBPfS_S_j,@function
        .size           _Z44matrixMultiOneElemPerThreadTransposedMatrixBPfS_S_j,(.L_x_29 - _Z44matrixMultiOneElemPerThreadTransposedMatrixBPfS_S_j)
        .other          _Z44matrixMultiOneElemPerThreadTransposedMatrixBPfS_S_j,@"STO_CUDA_ENTRY STV_DEFAULT"
_Z44matrixMultiOneElemPerThreadTransposedMatrixBPfS_S_j:
.text._Z44matrixMultiOneElemPerThreadTransposedMatrixBPfS_S_j:
[----:B------:R-:W-:Y:S01]  /*0000*/  LDC R1, c[0x0][0x37c] ;  /* 0x0000df00ff017b82 */ /* 0x000fe20000000800 */
[----:B------:R-:W0:Y:S07]  /*0010*/  S2R R9, SR_TID.X ;  /* 0x0000000000097919 */ /* 0x000e2e0000002100 */
[----:B------:R-:W0:Y:S01]  /*0020*/  LDC R2, c[0x0][0x360] ;  /* 0x0000d800ff027b82 */ /* 0x000e220000000800 */
[----:B------:R-:W1:Y:S07]  /*0030*/  S2R R11, SR_TID.Y ;  /* 0x00000000000b7919 */ /* 0x000e6e0000002200 */
[----:B------:R-:W0:Y:S08]  /*0040*/  S2UR UR4, SR_CTAID.X ;  /* 0x00000000000479c3 */ /* 0x000e300000002500 */
[----:B------:R-:W1:Y:S08]  /*0050*/  S2UR UR5, SR_CTAID.Y ;  /* 0x00000000000579c3 */ /* 0x000e700000002600 */
[----:B------:R-:W1:Y:S08]  /*0060*/  LDC R4, c[0x0][0x364] ;  /* 0x0000d900ff047b82 */ /* 0x000e700000000800 */
[----:B------:R-:W2:Y:S01]  /*0070*/  LDC R0, c[0x0][0x398] ;  /* 0x0000e600ff007b82 */ /* 0x000ea20000000800 */
[----:B0-----:R-:W-:-:S02]  /*0080*/  IMAD R9, R2, UR4, R9 ;  /* 0x0000000402097c24 */ /* 0x001fc4000f8e0209 */
[----:B-1----:R-:W-:-:S05]  /*0090*/  IMAD R11, R4, UR5, R11 ;  /* 0x00000005040b7c24 */ /* 0x002fca000f8e020b */
[----:B------:R-:W-:-:S04]  /*00a0*/  VIMNMX.U32 R3, PT, PT, R9, R11, !PT ;  /* 0x0000000b09037248 */ /* 0x000fc80007fe0000 */
[----:B--2---:R-:W-:-:S13]  /*00b0*/  ISETP.GE.U32.AND P0, PT, R3, R0, PT ;  /* 0x000000000300720c */ /* 0x004fda0003f06070 */
[----:B------:R-:W-:Y:S05]  /*00c0*/  @P0 EXIT ;  /* 0x000000000000094d */ /* 0x000fea0003800000 */
[----:B------:R-:W0:Y:S01]  /*00d0*/  LDC.64 R2, c[0x0][0x390] ;  /* 0x0000e400ff027b82 */ /* 0x000e220000000a00 */
[----:B------:R-:W1:Y:S01]  /*00e0*/  LDCU.64 UR4, c[0x0][0x358] ;  /* 0x00006b00ff0477ac */ /* 0x000e620008000a00 */
[C---:B------:R-:W-:Y:S01]  /*00f0*/  ISETP.GE.U32.AND P1, PT, R0.reuse, 0x8, PT ;  /* 0x000000080000780c */ /* 0x040fe20003f26070 */
[----:B------:R-:W-:Y:S01]  /*0100*/  IMAD R5, R9, R0, R11 ;  /* 0x0000000009057224 */ /* 0x000fe200078e020b */
[----:B------:R-:W-:Y:S01]  /*0110*/  LOP3.LUT R12, R0, 0x7, RZ, 0xc0, !PT ;  /* 0x00000007000c7812 */ /* 0x000fe200078ec0ff */
[----:B------:R-:W-:-:S03]  /*0120*/  HFMA2 R8, -RZ, RZ, 0, 0 ;  /* 0x00000000ff087431 */ /* 0x000fc600000001ff */
[----:B------:R-:W-:Y:S01]  /*0130*/  ISETP.NE.AND P0, PT, R12, RZ, PT ;  /* 0x000000ff0c00720c */ /* 0x000fe20003f05270 */
[----:B0-----:R-:W-:-:S05]  /*0140*/  IMAD.WIDE.U32 R2, R5, 0x4, R2 ;  /* 0x0000000405027825 */ /* 0x001fca00078e0002 */
[----:B-1----:R0:W5:Y:S01]  /*0150*/  LDG.E R17, desc[UR4][R2.64] ;  /* 0x0000000402117981 */ /* 0x002162000c1e1900 */
[----:B------:R-:W-:Y:S06]  /*0160*/  @!P1 BRA `(.L_x_3) ;  /* 0x0000000400249947 */ /* 0x000fec0003800000 */
[----:B------:R-:W-:Y:S01]  /*0170*/  LOP3.LUT R8, R0, 0xfffffff8, RZ, 0xc0, !PT ;  /* 0xfffffff800087812 */ /* 0x000fe200078ec0ff */
[-C--:B------:R-:W-:Y:S02]  /*0180*/  IMAD R15, R11, R0.reuse, 0x3 ;  /* 0x000000030b0f7424 */ /* 0x080fe400078e0200 */
[----:B------:R-:W-:Y:S01]  /*0190*/  IMAD R13, R9, R0, 0x3 ;  /* 0x00000003090d7424 */ /* 0x000fe200078e0200 */
[----:B------:R-:W-:-:S07]  /*01a0*/  IADD3 R10, PT, PT, -R8, RZ, RZ ;  /* 0x000000ff080a7210 */ /* 0x000fce0007ffe1ff */
.L_x_4:
[----:B------:R-:W1:Y:S01]  /*01b0*/  LDC.64 R6, c[0x0][0x380] ;  /* 0x0000e000ff067b82 */ /* 0x000e620000000a00 */
[----:B------:R-:W-:Y:S02]  /*01c0*/  IADD3 R21, PT, PT, R13, -0x3, RZ ;  /* 0xfffffffd0d157810 */ /* 0x000fe40007ffe0ff */
[----:B------:R-:W-:-:S05]  /*01d0*/  IADD3 R19, PT, PT, R15, -0x3, RZ ;  /* 0xfffffffd0f137810 */ /* 0x000fca0007ffe0ff */
[----:B--2---:R-:W2:Y:S01]  /*01e0*/  LDC.64 R4, c[0x0][0x388] ;  /* 0x0000e200ff047b82 */ /* 0x004ea20000000a00 */
[----:B-1----:R-:W-:-:S06]  /*01f0*/  IMAD.WIDE.U32 R20, R21, 0x4, R6 ;  /* 0x0000000415147825 */ /* 0x002fcc00078e0006 */
[----:B------:R-:W3:Y:S01]  /*0200*/  LDG.E R20, desc[UR4][R20.64] ;  /* 0x0000000414147981 */ /* 0x000ee2000c1e1900 */
[----:B--2---:R-:W-:-:S06]  /*0210*/  IMAD.WIDE.U32 R18, R19, 0x4, R4 ;  /* 0x0000000413127825 */ /* 0x004fcc00078e0004 */
[----:B------:R-:W3:Y:S01]  /*0220*/  LDG.E R18, desc[UR4][R18.64] ;  /* 0x0000000412127981 */ /* 0x000ee2000c1e1900 */
[----:B------:R-:W-:Y:S02]  /*0230*/  IADD3 R23, PT, PT, R13, -0x2, RZ ;  /* 0xfffffffe0d177810 */ /* 0x000fe40007ffe0ff */
[----:B------:R-:W-:-:S03]  /*0240*/  IADD3 R27, PT, PT, R15, -0x2, RZ ;  /* 0xfffffffe0f1b7810 */ /* 0x000fc60007ffe0ff */
[----:B------:R-:W-:-:S04]  /*0250*/  IMAD.WIDE.U32 R22, R23, 0x4, R6 ;  /* 0x0000000417167825 */ /* 0x000fc800078e0006 */
[----:B---3-5:R-:W-:Y:S01]  /*0260*/  FFMA R25, R20, R18, R17 ;  /* 0x0000001214197223 */ /* 0x028fe20000000011 */
[----:B------:R-:W-:-:S04]  /*0270*/  IMAD.WIDE.U32 R16, R27, 0x4, R4 ;  /* 0x000000041b107825 */ /* 0x000fc800078e0004 */
[----:B------:R1:W-:Y:S04]  /*0280*/  STG.E desc[UR4][R2.64], R25 ;  /* 0x0000001902007986 */ /* 0x0003e8000c101904 */
[----:B------:R-:W2:Y:S04]  /*0290*/  LDG.E R22, desc[UR4][R22.64] ;  /* 0x0000000416167981 */ /* 0x000ea8000c1e1900 */
[----:B------:R-:W2:Y:S01]  /*02a0*/  LDG.E R16, desc[UR4][R16.64] ;  /* 0x0000000410107981 */ /* 0x000ea2000c1e1900 */
[----:B------:R-:W-:Y:S02]  /*02b0*/  IADD3 R29, PT, PT, R13, -0x1, RZ ;  /* 0xffffffff0d1d7810 */ /* 0x000fe40007ffe0ff */
[----:B------:R-:W-:-:S03]  /*02c0*/  IADD3 R14, PT, PT, R15, -0x1, RZ ;  /* 0xffffffff0f0e7810 */ /* 0x000fc60007ffe0ff */
[----:B------:R-:W-:-:S04]  /*02d0*/  IMAD.WIDE.U32 R20, R29, 0x4, R6 ;  /* 0x000000041d147825 */ /* 0x000fc800078e0006 */
[----:B------:R-:W-:-:S04]  /*02e0*/  IMAD.WIDE.U32 R18, R14, 0x4, R4 ;  /* 0x000000040e127825 */ /* 0x000fc800078e0004 */
[----:B--2---:R-:W-:-:S05]  /*02f0*/  FFMA R27, R22, R16, R25 ;  /* 0x00000010161b7223 */ /* 0x004fca0000000019 */
[----:B------:R2:W-:Y:S04]  /*0300*/  STG.E desc[UR4][R2.64], R27 ;  /* 0x0000001b02007986 */ /* 0x0005e8000c101904 */
[----:B------:R-:W1:Y:S04]  /*0310*/  LDG.E R20, desc[UR4][R20.64] ;  /* 0x0000000414147981 */ /* 0x000e68000c1e1900 */
[----:B------:R-:W1:Y:S01]  /*0320*/  LDG.E R18, desc[UR4][R18.64] ;  /* 0x0000000412127981 */ /* 0x000e62000c1e1900 */
[----:B------:R-:W-:-:S04]  /*0330*/  IMAD.WIDE.U32 R22, R13, 0x4, R6 ;  /* 0x000000040d167825 */ /* 0x000fc800078e0006 */
[----:B------:R-:W-:-:S04]  /*0340*/  IMAD.WIDE.U32 R16, R15, 0x4, R4 ;  /* 0x000000040f107825 */ /* 0x000fc800078e0004 */
[----:B-1----:R-:W-:-:S05]  /*0350*/  FFMA R25, R20, R18, R27 ;  /* 0x0000001214197223 */ /* 0x002fca000000001b */
[----:B------:R1:W-:Y:S04]  /*0360*/  STG.E desc[UR4][R2.64], R25 ;  /* 0x0000001902007986 */ /* 0x0003e8000c101904 */
[----:B------:R-:W2:Y:S04]  /*0370*/  LDG.E R22, desc[UR4][R22.64] ;  /* 0x0000000416167981 */ /* 0x000ea8000c1e1900 */
[----:B------:R-:W2:Y:S01]  /*0380*/  LDG.E R16, desc[UR4][R16.64] ;  /* 0x0000000410107981 */ /* 0x000ea2000c1e1900 */
[----:B------:R-:W-:Y:S02]  /*0390*/  IADD3 R29, PT, PT, R13, 0x1, RZ ;  /* 0x000000010d1d7810 */ /* 0x000fe40007ffe0ff */
[----:B------:R-:W-:-:S03]  /*03a0*/  IADD3 R14, PT, PT, R15, 0x1, RZ ;  /* 0x000000010f0e7810 */ /* 0x000fc60007ffe0ff */
[----:B------:R-:W-:-:S04]  /*03b0*/  IMAD.WIDE.U32 R20, R29, 0x4, R6 ;  /* 0x000000041d147825 */ /* 0x000fc800078e0006 */
[----:B------:R-:W-:-:S04]  /*03c0*/  IMAD.WIDE.U32 R18, R14, 0x4, R4 ;  /* 0x000000040e127825 */ /* 0x000fc800078e0004 */
[----:B--2---:R-:W-:-:S05]  /*03d0*/  FFMA R27, R22, R16, R25 ;  /* 0x00000010161b7223 */ /* 0x004fca0000000019 */
[----:B------:R2:W-:Y:S04]  /*03e0*/  STG.E desc[UR4][R2.64], R27 ;  /* 0x0000001b02007986 */ /* 0x0005e8000c101904 */
[----:B------:R-:W1:Y:S04]  /*03f0*/  LDG.E R20, desc[UR4][R20.64] ;  /* 0x0000000414147981 */ /* 0x000e68000c1e1900 */
[----:B------:R-:W1:Y:S01]  /*0400*/  LDG.E R18, desc[UR4][R18.64] ;  /* 0x0000000412127981 */ /* 0x000e62000c1e1900 */
[----:B------:R-:W-:Y:S02]  /*0410*/  IADD3 R29, PT, PT, R13, 0x2, RZ ;  /* 0x000000020d1d7810 */ /* 0x000fe40007ffe0ff */
[----:B------:R-:W-:-:S03]  /*0420*/  IADD3 R14, PT, PT, R15, 0x2, RZ ;  /* 0x000000020f0e7810 */ /* 0x000fc60007ffe0ff */
        /* <DEDUP_REMOVED lines=12> */
[----:B------:R-:W3:Y:S04]  /*04f0*/  LDG.E R20, desc[UR4][R20.64] ;  /* 0x0000000414147981 */ /* 0x000ee8000c1e1900 */
[----:B------:R-:W3:Y:S01]  /*0500*/  LDG.E R18, desc[UR4][R18.64] ;  /* 0x0000000412127981 */ /* 0x000ee2000c1e1900 */
[----:B-1----:R-:W-:Y:S02]  /*0510*/  IADD3 R25, PT, PT, R13, 0x4, RZ ;  /* 0x000000040d197810 */ /* 0x002fe40007ffe0ff */
[----:B------:R-:W-:-:S03]  /*0520*/  IADD3 R23, PT, PT, R15, 0x4, RZ ;  /* 0x000000040f177810 */ /* 0x000fc60007ffe0ff */
[----:B------:R-:W-:-:S04]  /*0530*/  IMAD.WIDE.U32 R6, R25, 0x4, R6 ;  /* 0x0000000419067825 */ /* 0x000fc800078e0006 */
[----:B------:R-:W-:-:S04]  /*0540*/  IMAD.WIDE.U32 R4, R23, 0x4, R4 ;  /* 0x0000000417047825 */ /* 0x000fc800078e0004 */
[----:B---3--:R-:W-:-:S05]  /*0550*/  FFMA R29, R20, R18, R27 ;  /* 0x00000012141d7223 */ /* 0x008fca000000001b */
[----:B------:R2:W-:Y:S04]  /*0560*/  STG.E desc[UR4][R2.64], R29 ;  /* 0x0000001d02007986 */ /* 0x0005e8000c101904 */
[----:B------:R-:W3:Y:S04]  /*0570*/  LDG.E R6, desc[UR4][R6.64] ;  /* 0x0000000406067981 */ /* 0x000ee8000c1e1900 */
[----:B------:R-:W3:Y:S01]  /*0580*/  LDG.E R4, desc[UR4][R4.64] ;  /* 0x0000000404047981 */ /* 0x000ee2000c1e1900 */
[----:B------:R-:W-:-:S04]  /*0590*/  IADD3 R10, PT, PT, R10, 0x8, RZ ;  /* 0x000000080a0a7810 */ /* 0x000fc80007ffe0ff */
[----:B------:R-:W-:Y:S02]  /*05a0*/  ISETP.NE.AND P1, PT, R10, RZ, PT ;  /* 0x000000ff0a00720c */ /* 0x000fe40003f25270 */
[----:B------:R-:W-:Y:S02]  /*05b0*/  IADD3 R13, PT, PT, R13, 0x8, RZ ;  /* 0x000000080d0d7810 */ /* 0x000fe40007ffe0ff */
[----:B------:R-:W-:Y:S01]  /*05c0*/  IADD3 R15, PT, PT, R15, 0x8, RZ ;  /* 0x000000080f0f7810 */ /* 0x000fe20007ffe0ff */
[----:B---3--:R-:W-:-:S05]  /*05d0*/  FFMA R17, R6, R4, R29 ;  /* 0x0000000406117223 */ /* 0x008fca000000001d */
[----:B------:R2:W-:Y:S03]  /*05e0*/  STG.E desc[UR4][R2.64], R17 ;  /* 0x0000001102007986 */ /* 0x0005e6000c101904 */
[----:B------:R-:W-:Y:S05]  /*05f0*/  @P1 BRA `(.L_x_4) ;  /* 0xfffffff800ec1947 */ /* 0x000fea000383ffff */
.L_x_3:
[----:B------:R-:W-:Y:S05]  /*0600*/  @!P0 EXIT ;  /* 0x000000000000894d */ /* 0x000fea0003800000 */
[----:B------:R-:W-:Y:S02]  /*0610*/  ISETP.GE.U32.AND P0, PT, R12, 0x4, PT ;  /* 0x000000040c00780c */ /* 0x000fe40003f06070 */
[----:B------:R-:W-:-:S04]  /*0620*/  LOP3.LUT R10, R0, 0x3, RZ, 0xc0, !PT ;  /* 0x00000003000a7812 */ /* 0x000fc800078ec0ff */
[----:B------:R-:W-:-:S07]  /*0630*/  ISETP.NE.AND P1, PT, R10, RZ, PT ;  /* 0x000000ff0a00720c */ /* 0x000fce0003f25270 */
[----:B------:R-:W-:Y:S06]  /*0640*/  @!P0 BRA `(.L_x_5) ;  /* 0x00000000008c8947 */ /* 0x000fec0003800000 */
[----:B------:R-:W1:Y:S01]  /*0650*/  LDC.64 R6, c[0x0][0x380] ;  /* 0x0000e000ff067b82 */ /* 0x000e620000000a00 */
[-CC-:B------:R-:W-:Y:S02]  /*0660*/  IMAD R15, R9, R0.reuse, R8.reuse ;  /* 0x00000000090f7224 */ /* 0x180fe400078e0208 */
[----:B------:R-:W-:-:S05]  /*0670*/  IMAD R13, R11, R0, R8 ;  /* 0x000000000b0d7224 */ /* 0x000fca00078e0208 */
[----:B------:R-:W3:Y:S01]  /*0680*/  LDC.64 R4, c[0x0][0x388] ;  /* 0x0000e200ff047b82 */ /* 0x000ee20000000a00 */
[----:B-1----:R-:W-:-:S06]  /*0690*/  IMAD.WIDE.U32 R18, R15, 0x4, R6 ;  /* 0x000000040f127825 */ /* 0x002fcc00078e0006 */
[----:B------:R-:W4:Y:S01]  /*06a0*/  LDG.E R18, desc[UR4][R18.64] ;  /* 0x0000000412127981 */ /* 0x000f22000c1e1900 */
[----:B---3--:R-:W-:-:S06]  /*06b0*/  IMAD.WIDE.U32 R20, R13, 0x4, R4 ;  /* 0x000000040d147825 */ /* 0x008fcc00078e0004 */
[----:B------:R-:W4:Y:S01]  /*06c0*/  LDG.E R20, desc[UR4][R20.64] ;  /* 0x0000000414147981 */ /* 0x000f22000c1e1900 */
[----:B------:R-:W-:Y:S02]  /*06d0*/  IADD3 R23, PT, PT, R15, 0x1, RZ ;  /* 0x000000010f177810 */ /* 0x000fe40007ffe0ff */
[----:B--2---:R-:W-:Y:S01]  /*06e0*/  IADD3 R27, PT, PT, R13, 0x1, RZ ;  /* 0x000000010d1b7810 */ /* 0x004fe20007ffe0ff */
[----:B----45:R-:W-:Y:S02]  /*06f0*/  FFMA R25, R18, R20, R17 ;  /* 0x0000001412197223 */ /* 0x030fe40000000011 */
[----:B------:R-:W-:-:S04]  /*0700*/  IMAD.WIDE.U32 R16, R23, 0x4, R6 ;  /* 0x0000000417107825 */ /* 0x000fc800078e0006 */
[----:B------:R-:W-:Y:S01]  /*0710*/  IMAD.WIDE.U32 R22, R27, 0x4, R4 ;  /* 0x000000041b167825 */ /* 0x000fe200078e0004 */
[----:B------:R1:W-:Y:S04]  /*0720*/  STG.E desc[UR4][R2.64], R25 ;  /* 0x0000001902007986 */ /* 0x0003e8000c101904 */
[----:B------:R-:W2:Y:S04]  /*0730*/  LDG.E R16, desc[UR4][R16.64] ;  /* 0x0000000410107981 */ /* 0x000ea8000c1e1900 */
[----:B------:R-:W2:Y:S01]  /*0740*/  LDG.E R22, desc[UR4][R22.64] ;  /* 0x0000000416167981 */ /* 0x000ea2000c1e1900 */
[----:B------:R-:W-:-:S02]  /*0750*/  IADD3 R29, PT, PT, R15, 0x2, RZ ;  /* 0x000000020f1d7810 */ /* 0x000fc40007ffe0ff */
[----:B------:R-:W-:-:S03]  /*0760*/  IADD3 R12, PT, PT, R13, 0x2, RZ ;  /* 0x000000020d0c7810 */ /* 0x000fc60007ffe0ff */
[----:B------:R-:W-:-:S04]  /*0770*/  IMAD.WIDE.U32 R18, R29, 0x4, R6 ;  /* 0x000000041d127825 */ /* 0x000fc800078e0006 */
[----:B------:R-:W-:-:S04]  /*0780*/  IMAD.WIDE.U32 R20, R12, 0x4, R4 ;  /* 0x000000040c147825 */ /* 0x000fc800078e0004 */
[----:B--2---:R-:W-:-:S05]  /*0790*/  FFMA R27, R16, R22, R25 ;  /* 0x00000016101b7223 */ /* 0x004fca0000000019 */
        /* <DEDUP_REMOVED lines=9> */
[----:B------:R-:W2:Y:S04]  /*0830*/  LDG.E R6, desc[UR4][R6.64] ;  /* 0x0000000406067981 */ /* 0x000ea8000c1e1900 */
[----:B------:R-:W2:Y:S01]  /*0840*/  LDG.E R4, desc[UR4][R4.64] ;  /* 0x0000000404047981 */ /* 0x000ea2000c1e1900 */
[----:B------:R-:W-:Y:S01]  /*0850*/  IADD3 R8, PT, PT, R8, 0x4, RZ ;  /* 0x0000000408087810 */ /* 0x000fe20007ffe0ff */
[----:B--2---:R-:W-:-:S05]  /*0860*/  FFMA R17, R6, R4, R13 ;  /* 0x0000000406117223 */ /* 0x004fca000000000d */
[----:B------:R1:W-:Y:S02]  /*0870*/  STG.E desc[UR4][R2.64], R17 ;  /* 0x0000001102007986 */ /* 0x0003e4000c101904 */
.L_x_5:
[----:B------:R-:W-:Y:S05]  /*0880*/  @!P1 EXIT ;  /* 0x000000000000994d */ /* 0x000fea0003800000 */
[----:B------:R-:W-:Y:S02]  /*0890*/  ISETP.NE.AND P0, PT, R10, 0x1, PT ;  /* 0x000000010a00780c */ /* 0x000fe40003f05270 */
[----:B------:R-:W-:-:S04]  /*08a0*/  LOP3.LUT R4, R0, 0x1, RZ, 0xc0, !PT ;  /* 0x0000000100047812 */ /* 0x000fc800078ec0ff */
[----:B------:R-:W-:-:S07]  /*08b0*/  ISETP.NE.U32.AND P1, PT, R4, 0x1, PT ;  /* 0x000000010400780c */ /* 0x000fce0003f25070 */
        /* <DEDUP_REMOVED lines=10> */
[----:B------:R-:W-:-:S03]  /*0960*/  IADD3 R21, PT, PT, R21, 0x1, RZ ;  /* 0x0000000115157810 */ /* 0x000fc60007ffe0ff */
[----:B------:R-:W-:-:S04]  /*0970*/  IMAD.WIDE.U32 R6, R23, 0x4, R6 ;  /* 0x0000000417067825 */ /* 0x000fc800078e0006 */
[----:B------:R-:W-:-:S04]  /*0980*/  IMAD.WIDE.U32 R4, R21, 0x4, R4 ;  /* 0x0000000415047825 */ /* 0x000fc800078e0004 */
[----:B----45:R-:W-:-:S05]  /*0990*/  FFMA R19, R12, R14, R17 ;  /* 0x0000000e0c137223 */ /* 0x030fca0000000011 */
[----:B------:R3:W-:Y:S04]  /*09a0*/  STG.E desc[UR4][R2.64], R19 ;  /* 0x0000001302007986 */ /* 0x0007e8000c101904 */
[----:B------:R-:W2:Y:S04]  /*09b0*/  LDG.E R6, desc[UR4][R6.64] ;  /* 0x0000000406067981 */ /* 0x000ea8000c1e1900 */
[----:B------:R-:W2:Y:S01]  /*09c0*/  LDG.E R4, desc[UR4][R4.64] ;  /* 0x0000000404047981 */ /* 0x000ea2000c1e1900 */
[----:B------:R-:W-:Y:S01]  /*09d0*/  IADD3 R8, PT, PT, R8, 0x2, RZ ;  /* 0x0000000208087810 */ /* 0x000fe20007ffe0ff */
[----:B--2---:R-:W-:-:S05]  /*09e0*/  FFMA R17, R6, R4, R19 ;  /* 0x0000000406117223 */ /* 0x004fca0000000013 */
[----:B------:R3:W-:Y:S02]  /*09f0*/  STG.E desc[UR4][R2.64], R17 ;  /* 0x0000001102007986 */ /* 0x0007e4000c101904 */
.L_x_6:
[----:B------:R-:W-:Y:S05]  /*0a00*/  @P1 EXIT ;  /* 0x000000000000194d */ /* 0x000fea0003800000 */
[----:B------:R-:W4:Y:S01]  /*0a10*/  LDC.64 R4, c[0x0][0x380] ;  /* 0x0000e000ff047b82 */ /* 0x000f220000000a00 */
[-CC-:B------:R-:W-:Y:S02]  /*0a20*/  IMAD R9, R9, R0.reuse, R8.reuse ;  /* 0x0000000009097224 */ /* 0x180fe400078e0208 */
[----:B------:R-:W-:-:S05]  /*0a30*/  IMAD R11, R11, R0, R8 ;  /* 0x000000000b0b7224 */ /* 0x000fca00078e0208 */
[----:B------:R-:W0:Y:S01]  /*0a40*/  LDC.64 R6, c[0x0][0x388] ;  /* 0x0000e200ff067b82 */ /* 0x000e220000000a00 */
[----:B----4-:R-:W-:-:S06]  /*0a50*/  IMAD.WIDE.U32 R4, R9, 0x4, R4 ;  /* 0x0000000409047825 */ /* 0x010fcc00078e0004 */
[----:B------:R-:W1:Y:S01]  /*0a60*/  LDG.E R4, desc[UR4][R4.64] ;  /* 0x0000000404047981 */ /* 0x000e62000c1e1900 */
[----:B0-----:R-:W-:-:S06]  /*0a70*/  IMAD.WIDE.U32 R6, R11, 0x4, R6 ;  /* 0x000000040b067825 */ /* 0x001fcc00078e0006 */
[----:B------:R-:W1:Y:S02]  /*0a80*/  LDG.E R6, desc[UR4][R6.64] ;  /* 0x0000000406067981 */ /* 0x000e64000c1e1900 */
[----:B-123-5:R-:W-:-:S05]  /*0a90*/  FFMA R17, R4, R6, R17 ;  /* 0x0000000604117223 */ /* 0x02efca0000000011 */
[----:B------:R-:W-:Y:S01]  /*0aa0*/  STG.E desc[UR4][R2.64], R17 ;  /* 0x0000001102007986 */ /* 0x000fe2000c101904 */
[----:B------:R-:W-:Y:S05]  /*0ab0*/  EXIT ;  /* 0x000000000000794d */ /* 0x000fea0003800000 */
.L_x_7:
        /* <DEDUP_REMOVED lines=12> */
.L_x_29:


//--------------------- .text._Z43matrixMultiOneElemPerThreadSharedMemoryTilePfS_S_j --------------------------
	.section	.text._Z43matrixMultiOneElemPerThreadSharedMemoryTilePfS_S_j,"ax",@progbits
	.align	128
        .global         _Z43matrixMultiOneElemPerThreadSharedMemoryTilePfS_S_j
        .type           _Z43matrixMultiOneElemPerThreadSharedMemoryTilePfS_S_j,@function
        .size           _Z43matrixMultiOneElemPerThreadSharedMemoryTilePfS_S_j,(.L_x_30 - _Z43matrixMultiOneElemPerThreadSharedMemoryTilePfS_S_j)
        .other          _Z43matrixMultiOneElemPerThreadSharedMemoryTilePfS_S_j,@"STO_CUDA_ENTRY STV_DEFAULT"
_Z43matrixMultiOneElemPerThreadSharedMemoryTilePfS_S_j:
.text._Z43matrixMultiOneElemPerThreadSharedMemoryTilePfS_S_j:
[----:B------:R-:W-:Y:S01]  /*0000*/  LDC R1, c[0x0][0x37c] ;  /* 0x0000df00ff017b82 */ /* 0x000fe20000000800 */
[----:B------:R-:W0:Y:S07]  /*0010*/  S2R R9, SR_TID.X ;  /* 0x0000000000097919 */ /* 0x000e2e0000002100 */
[----:B------:R-:W1:Y:S01]  /*0020*/  LDC R0, c[0x0][0x398] ;  /* 0x0000e600ff007b82 */ /* 0x000e620000000800 */
[----:B------:R-:W2:Y:S01]  /*0030*/  LDCU.64 UR8, c[0x0][0x358] ;  /* 0x00006b00ff0877ac */ /* 0x000ea20008000a00 */
[----:B------:R-:W-:Y:S01]  /*0040*/  HFMA2 R11, -RZ, RZ, 0, 0 ;  /* 0x00000000ff0b7431 */ /* 0x000fe200000001ff */
[----:B------:R-:W3:Y:S05]  /*0050*/  S2R R6, SR_TID.Y ;  /* 0x0000000000067919 */ /* 0x000eea0000002200 */
[----:B------:R-:W0:Y:S08]  /*0060*/  LDC R2, c[0x0][0x360] ;  /* 0x0000d800ff027b82 */ /* 0x000e300000000800 */
[----:B------:R-:W0:Y:S08]  /*0070*/  S2UR UR4, SR_CTAID.X ;  /* 0x00000000000479c3 */ /* 0x000e300000002500 */
[----:B------:R-:W3:Y:S01]  /*0080*/  S2UR UR5, SR_CTAID.Y ;  /* 0x00000000000579c3 */ /* 0x000ee20000002600 */
[----:B-1----:R-:W-:-:S07]  /*0090*/  ISETP.NE.AND P0, PT, R0, RZ, PT ;  /* 0x000000ff0000720c */ /* 0x002fce0003f05270 */
[----:B------:R-:W3:Y:S08]  /*00a0*/  LDC R5, c[0x0][0x364] ;  /* 0x0000d900ff057b82 */ /* 0x000ef00000000800 */
[----:B------:R-:W1:Y:S01]  /*00b0*/  LDC.64 R20, c[0x0][0x390] ;  /* 0x0000e400ff147b82 */ /* 0x000e620000000a00 */
[----:B0-----:R-:W-:Y:S02]  /*00c0*/  IMAD R3, R2, UR4, R9 ;  /* 0x0000000402037c24 */ /* 0x001fe4000f8e0209 */
[----:B---3--:R-:W-:-:S04]  /*00d0*/  IMAD R5, R5, UR5, R6 ;  /* 0x0000000505057c24 */ /* 0x008fc8000f8e0206 */
[----:B------:R-:W-:-:S04]  /*00e0*/  IMAD R7, R3, R0, R5 ;  /* 0x0000000003077224 */ /* 0x000fc800078e0205 */
[----:B-1----:R-:W-:Y:S01]  /*00f0*/  IMAD.WIDE.U32 R20, R7, 0x4, R20 ;  /* 0x0000000407147825 */ /* 0x002fe200078e0014 */
[----:B--2---:R-:W-:Y:S06]  /*0100*/  @!P0 BRA `(.L_x_8) ;  /* 0x0000000400908947 */ /* 0x004fec0003800000 */
[----:B------:R-:W0:Y:S01]  /*0110*/  S2UR UR6, SR_CgaCtaId ;  /* 0x00000000000679c3 */ /* 0x000e220000008800 */
[----:B------:R-:W-:Y:S01]  /*0120*/  UMOV UR4, 0x400 ;  /* 0x0000040000047882 */ /* 0x000fe20000000000 */
[-C--:B------:R-:W-:Y:S01]  /*0130*/  IMAD R2, R3, R0.reuse, R6 ;  /* 0x0000000003027224 */ /* 0x080fe200078e0206 */
[----:B------:R-:W-:Y:S01]  /*0140*/  UIADD3 UR5, UPT, UPT, UR4, 0x1000, URZ ;  /* 0x0000100004057890 */ /* 0x000fe2000fffe0ff */
[----:B------:R-:W-:Y:S01]  /*0150*/  IMAD R5, R9, R0, R5 ;  /* 0x0000000009057224 */ /* 0x000fe200078e0205 */
        /* <DEDUP_REMOVED lines=10> */
.L_x_9:
[----:B-1----:R-:W-:-:S04]  /*0200*/  IMAD.WIDE.U32 R8, R2, 0x4, R18 ;  /* 0x0000000402087825 */ /* 0x002fc800078e0012 */
[----:B--2---:R-:W-:Y:S01]  /*0210*/  IMAD.WIDE.U32 R26, R5, 0x4, R16 ;  /* 0x00000004051a7825 */ /* 0x004fe200078e0010 */
[----:B------:R-:W2:Y:S05]  /*0220*/  LDG.E R29, desc[UR8][R8.64] ;  /* 0x00000008081d7981 */ /* 0x000eaa000c1e1900 */
[----:B------:R-:W3:Y:S01]  /*0230*/  LDG.E R26, desc[UR8][R26.64] ;  /* 0x000000081a1a7981 */ /* 0x000ee2000c1e1900 */
[----:B------:R-:W-:Y:S01]  /*0240*/  UIADD3 UR4, UPT, UPT, UR4, 0x20, URZ ;  /* 0x0000002004047890 */ /* 0x000fe2000fffe0ff */
[----:B------:R-:W-:Y:S02]  /*0250*/  IADD3 R2, PT, PT, R2, 0x20, RZ ;  /* 0x0000002002027810 */ /* 0x000fe40007ffe0ff */
[----:B------:R-:W-:-:S03]  /*0260*/  LEA R5, R0, R5, 0x5 ;  /* 0x0000000500057211 */ /* 0x000fc600078e28ff */
[----:B------:R-:W-:Y:S01]  /*0270*/  ISETP.LE.U32.AND P0, PT, R0, UR4, PT ;  /* 0x0000000400007c0c */ /* 0x000fe2000bf03070 */
        /* <DEDUP_REMOVED lines=9> */
[----:B------:R-:W-:Y:S01]  /*0310*/  LDS R26, [R4+0xb80] ;  /* 0x000b8000041a7984 */ /* 0x000fe20000000800 */
[----:B0-----:R-:W-:-:S03]  /*0320*/  FFMA R12, R12, R10, R11 ;  /* 0x0000000a0c0c7223 */ /* 0x001fc6000000000b */
[----:B------:R-:W0:Y:S01]  /*0330*/  LDS.128 R8, [R7+0x10] ;  /* 0x0000100007087984 */ /* 0x000e220000000c00 */
[----:B-1----:R-:W-:-:S03]  /*0340*/  FFMA R12, R22, R13, R12 ;  /* 0x0000000d160c7223 */ /* 0x002fc6000000000c */
[----:B------:R-:W1:Y:S01]  /*0350*/  LDS R22, [R4+0x280] ;  /* 0x0002800004167984 */ /* 0x000e620000000800 */
[----:B--2---:R-:W-:-:S03]  /*0360*/  FFMA R13, R23, R14, R12 ;  /* 0x0000000e170d7223 */ /* 0x004fc6000000000c */
[----:B------:R-:W2:Y:S01]  /*0370*/  LDS R23, [R4+0x300] ;  /* 0x0003000004177984 */ /* 0x000ea20000000800 */
[----:B---3--:R-:W-:-:S03]  /*0380*/  FFMA R13, R24, R15, R13 ;  /* 0x0000000f180d7223 */ /* 0x008fc6000000000d */
[----:B------:R-:W3:Y:S01]  /*0390*/  LDS R24, [R4+0x380] ;  /* 0x0003800004187984 */ /* 0x000ee20000000800 */
[----:B0-----:R-:W-:-:S03]  /*03a0*/  FFMA R27, R8, R25, R13 ;  /* 0x00000019081b7223 */ /* 0x001fc6000000000d */
[----:B------:R-:W-:Y:S01]  /*03b0*/  LDS R25, [R4+0x400] ;  /* 0x0004000004197984 */ /* 0x000fe20000000800 */
[----:B-1----:R-:W-:-:S03]  /*03c0*/  FFMA R8, R22, R9, R27 ;  /* 0x0000000916087223 */ /* 0x002fc6000000001b */
[----:B------:R-:W0:Y:S01]  /*03d0*/  LDS.128 R12, [R7+0x20] ;  /* 0x00002000070c7984 */ /* 0x000e220000000c00 */
[----:B--2---:R-:W-:-:S03]  /*03e0*/  FFMA R9, R23, R10, R8 ;  /* 0x0000000a17097223 */ /* 0x004fc60000000008 */
[----:B------:R-:W1:Y:S01]  /*03f0*/  LDS R22, [R4+0x480] ;  /* 0x0004800004167984 */ /* 0x000e620000000800 */
[----:B---3--:R-:W-:-:S03]  /*0400*/  FFMA R9, R24, R11, R9 ;  /* 0x0000000b18097223 */ /* 0x008fc60000000009 */
[----:B------:R-:W2:Y:S04]  /*0410*/  LDS R23, [R4+0x500] ;  /* 0x0005000004177984 */ /* 0x000ea80000000800 */
        /* <DEDUP_REMOVED lines=27> */
[----:B------:R-:W-:Y:S01]  /*05d0*/  LDS R24, [R4+0xc80] ;  /* 0x000c800004187984 */ /* 0x000fe20000000800 */
[----:B0-----:R-:W-:-:S03]  /*05e0*/  FFMA R27, R8, R25, R13 ;  /* 0x00000019081b7223 */ /* 0x001fc6000000000d */
[----:B------:R-:W-:Y:S01]  /*05f0*/  LDS R25, [R4+0xc00] ;  /* 0x000c000004197984 */ /* 0x000fe20000000800 */
[----:B-1----:R-:W-:-:S03]  /*0600*/  FFMA R22, R22, R9, R27 ;  /* 0x0000000916167223 */ /* 0x002fc6000000001b */
[----:B------:R-:W0:Y:S01]  /*0610*/  LDS.128 R12, [R7+0x60] ;  /* 0x00006000070c7984 */ /* 0x000e220000000c00 */
[----:B--2---:R-:W-:-:S03]  /*0620*/  FFMA R9, R23, R10, R22 ;  /* 0x0000000a17097223 */ /* 0x004fc60000000016 */
[----:B------:R-:W1:Y:S01]  /*0630*/  LDS R23, [R4+0xd00] ;  /* 0x000d000004177984 */ /* 0x000e620000000800 */
[----:B------:R-:W-:-:S03]  /*0640*/  FFMA R9, R26, R11, R9 ;  /* 0x0000000b1a097223 */ /* 0x000fc60000000009 */
[----:B------:R-:W2:Y:S01]  /*0650*/  LDS R22, [R4+0xd80] ;  /* 0x000d800004167984 */ /* 0x000ea20000000800 */
[----:B0-----:R-:W-:-:S03]  /*0660*/  FFMA R27, R12, R25, R9 ;  /* 0x000000190c1b7223 */ /* 0x001fc60000000009 */
[----:B------:R-:W-:Y:S01]  /*0670*/  LDS R25, [R4+0xe00] ;  /* 0x000e000004197984 */ /* 0x000fe20000000800 */
[----:B------:R-:W-:-:S03]  /*0680*/  FFMA R24, R24, R13, R27 ;  /* 0x0000000d18187223 */ /* 0x000fc6000000001b */
[----:B------:R-:W0:Y:S01]  /*0690*/  LDS.128 R8, [R7+0x70] ;  /* 0x0000700007087984 */ /* 0x000e220000000c00 */
[----:B-1----:R-:W-:-:S03]  /*06a0*/  FFMA R23, R23, R14, R24 ;  /* 0x0000000e17177223 */ /* 0x002fc60000000018 */
[----:B------:R-:W1:Y:S01]  /*06b0*/  LDS R27, [R4+0xe80] ;  /* 0x000e8000041b7984 */ /* 0x000e620000000800 */
[----:B--2---:R-:W-:-:S03]  /*06c0*/  FFMA R15, R22, R15, R23 ;  /* 0x0000000f160f7223 */ /* 0x004fc60000000017 */
[----:B------:R-:W2:Y:S04]  /*06d0*/  LDS R13, [R4+0xf00] ;  /* 0x000f0000040d7984 */ /* 0x000ea80000000800 */
[----:B------:R-:W3:Y:S01]  /*06e0*/  LDS R12, [R4+0xf80] ;  /* 0x000f8000040c7984 */ /* 0x000ee20000000800 */
[----:B0-----:R-:W-:-:S04]  /*06f0*/  FFMA R8, R8, R25, R15 ;  /* 0x0000001908087223 */ /* 0x001fc8000000000f */
[----:B-1----:R-:W-:-:S04]  /*0700*/  FFMA R8, R27, R9, R8 ;  /* 0x000000091b087223 */ /* 0x002fc80000000008 */
[----:B--2---:R-:W-:-:S04]  /*0710*/  FFMA R13, R13, R10, R8 ;  /* 0x0000000a0d0d7223 */ /* 0x004fc80000000008 */
[----:B---3--:R-:W-:Y:S01]  /*0720*/  FFMA R11, R12, R11, R13 ;  /* 0x0000000b0c0b7223 */ /* 0x008fe2000000000d */
[----:B------:R-:W-:Y:S06]  /*0730*/  BAR.SYNC.DEFER_BLOCKING 0x0 ;  /* 0x0000000000007b1d */ /* 0x000fec0000010000 */
[----:B------:R-:W-:Y:S05]  /*0740*/  @!P0 BRA `(.L_x_9) ;  /* 0xfffffff800ac8947 */ /* 0x000fea000383ffff */
.L_x_8:
[----:B------:R-:W-:Y:S01]  /*0750*/  STG.E desc[UR8][R20.64], R11 ;  /* 0x0000000b14007986 */ /* 0x000fe2000c101908 */
[----:B------:R-:W-:Y:S05]  /*0760*/  EXIT ;  /* 0x000000000000794d */ /* 0x000fea0003800000 */
.L_x_10:
        /* <DEDUP_REMOVED lines=9> */
.L_x_30:


//--------------------- .text._Z29matrixMultiOneColumnPerThreadPfS_S_j --------------------------
	.section	.text._Z29matrixMultiOneColumnPerThreadPfS_S_j,"ax",@progbits
	.align	128
        .global         _Z29matrixMultiOneColumnPerThreadPfS_S_j
        .type           _Z29matrixMultiOneColumnPerThreadPfS_S_j,@function
        .size           _Z29matrixMultiOneColumnPerThreadPfS_S_j,(.L_x_31 - _Z29matrixMultiOneColumnPerThreadPfS_S_j)
        .other          _Z29matrixMultiOneColumnPerThreadPfS_S_j,@"STO_CUDA_ENTRY STV_DEFAULT"
_Z29matrixMultiOneColumnPerThreadPfS_S_j:
.text._Z29matrixMultiOneColumnPerThreadPfS_S_j:
[----:B------:R-:W-:Y:S01]  /*0000*/  LDC R1, c[0x0][0x37c] ;  /* 0x0000df00ff017b82 */ /* 0x000fe20000000800 */
[----:B------:R-:W0:Y:S07]  /*0010*/  S2R R2, SR_TID.X ;  /* 0x0000000000027919 */ /* 0x000e2e0000002100 */
[----:B------:R-:W1:Y:S01]  /*0020*/  S2UR UR4, SR_CTAID.X ;  /* 0x00000000000479c3 */ /* 0x000e620000002500 */
[----:B------:R-:W1:Y:S01]  /*0030*/  LDCU UR5, c[0x0][0x360] ;  /* 0x00006c00ff0577ac */ /* 0x000e620008000800 */
[----:B------:R-:W2:Y:S01]  /*0040*/  LDCU UR12, c[0x0][0x398] ;  /* 0x00007300ff0c77ac */ /* 0x000ea20008000800 */
[----:B-1----:R-:W-:-:S06]  /*0050*/  UIMAD UR4, UR4, UR5, URZ ;  /* 0x00000005040472a4 */ /* 0x002fcc000f8e02ff */
[----:B0-----:R-:W-:-:S04]  /*0060*/  IADD3 R0, PT, PT, R2, UR4, RZ ;  /* 0x0000000402007c10 */ /* 0x001fc8000fffe0ff */
[----:B--2---:R-:W-:-:S13]  /*0070*/  ISETP.GE.U32.AND P0, PT, R0, UR12, PT ;  /* 0x0000000c00007c0c */ /* 0x004fda000bf06070 */
[----:B------:R-:W-:Y:S05]  /*0080*/  @P0 EXIT ;  /* 0x000000000000094d */ /* 0x000fea0003800000 */
[----:B------:R-:W-:Y:S01]  /*0090*/  MOV R7, UR12 ;  /* 0x0000000c00077c02 */ /* 0x000fe20008000f00 */
[----:B------:R-:W0:Y:S03]  /*00a0*/  LDCU.64 UR14, c[0x0][0x358] ;  /* 0x00006b00ff0e77ac */ /* 0x000e260008000a00 */
[C---:B------:R-:W-:Y:S01]  /*00b0*/  LEA R3, R7.reuse, R0, 0x2 ;  /* 0x0000000007037211 */ /* 0x040fe200078e10ff */
[C---:B------:R-:W-:Y:S01]  /*00c0*/  IMAD R4, R7.reuse, 0x5, R0 ;  /* 0x0000000507047824 */ /* 0x040fe200078e0200 */
[C---:B------:R-:W-:Y:S01]  /*00d0*/  IADD3 R2, PT, PT, R7.reuse, UR4, R2 ;  /* 0x0000000407027c10 */ /* 0x040fe2000fffe002 */
[C-C-:B------:R-:W-:Y:S01]  /*00e0*/  IMAD R5, R7.reuse, 0x6, R0.reuse ;  /* 0x0000000607057824 */ /* 0x140fe200078e0200 */
[----:B------:R-:W-:Y:S01]  /*00f0*/  ULOP3.LUT UR12, UR12, 0xfffffff8, URZ, 0xc0, !UPT ;  /* 0xfffffff80c0c7892 */ /* 0x000fe2000f8ec0ff */
[----:B------:R-:W-:Y:S01]  /*0100*/  IMAD R6, R7, 0x7, R0 ;  /* 0x0000000707067824 */ /* 0x000fe200078e0200 */
[----:B------:R-:W-:-:S10]  /*0110*/  UMOV UR4, URZ ;  /* 0x000000ff00047c82 */ /* 0x000fd40008000000 */
.L_x_15:
[----:B-123--:R-:W1:Y:S01]  /*0120*/  LDC.64 R12, c[0x0][0x390] ;  /* 0x0000e400ff0c7b82 */ /* 0x00ee620000000a00 */
[----:B------:R-:W2:Y:S01]  /*0130*/  LDCU UR17, c[0x0][0x398] ;  /* 0x00007300ff1177ac */ /* 0x000ea20008000800 */
[----:B------:R-:W-:-:S04]  /*0140*/  IMAD.U32 R7, RZ, RZ, UR4 ;  /* 0x00000004ff077e24 */ /* 0x000fc8000f8e00ff */
[----:B--2---:R-:W-:-:S04]  /*0150*/  IMAD R7, R7, UR17, R0 ;  /* 0x0000001107077c24 */ /* 0x004fc8000f8e0200 */
[----:B-1----:R-:W-:-:S05]  /*0160*/  IMAD.WIDE.U32 R12, R7, 0x4, R12 ;  /* 0x00000004070c7825 */ /* 0x002fca00078e000c */
[----:B0----5:R0:W5:Y:S01]  /*0170*/  LDG.E R25, desc[UR14][R12.64] ;  /* 0x0000000e0c197981 */ /* 0x021162000c1e1900 */
[----:B------:R-:W-:Y:S01]  /*0180*/  UIADD3 UR5, UPT, UPT, UR17, -0x1, URZ ;  /* 0xffffffff11057890 */ /* 0x000fe2000fffe0ff */
[----:B------:R-:W-:Y:S01]  /*0190*/  UMOV UR13, UR4 ;  /* 0x00000004000d7c82 */ /* 0x000fe20008000000 */
[----:B------:R-:W-:Y:S02]  /*01a0*/  UIADD3 UR4, UPT, UPT, UR4, 0x1, URZ ;  /* 0x0000000104047890 */ /* 0x000fe4000fffe0ff */
[----:B------:R-:W-:Y:S02]  /*01b0*/  UISETP.GE.U32.AND UP1, UPT, UR5, 0x7, UPT ;  /* 0x000000070500788c */ /* 0x000fe4000bf26070 */
[----:B------:R-:W-:Y:S01]  /*01c0*/  UISETP.NE.AND UP0, UPT, UR4, UR17, UPT ;  /* 0x000000110400728c */ /* 0x000fe2000bf05270 */
[----:B------:R-:W-:-:S06]  /*01d0*/  UMOV UR5, URZ ;  /* 0x000000ff00057c82 */ /* 0x000fcc0008000000 */
[----:B0-----:R-:W-:Y:S05]  /*01e0*/  BRA.U !UP1, `(.L_x_11) ;  /* 0x0000000509c07547 */ /* 0x001fea000b800000 */
[----:B------:R-:W0:Y:S01]  /*01f0*/  LDC R15, c[0x0][0x398] ;  /* 0x0000e600ff0f7b82 */ /* 0x000e220000000800 */
[----:B------:R-:W-:Y:S01]  /*0200*/  MOV R9, R0 ;  /* 0x0000000000097202 */ /* 0x000fe20000000f00 */
[----:B------:R-:W-:Y:S01]  /*0210*/  IMAD.MOV.U32 R22, RZ, RZ, R4 ;  /* 0x000000ffff167224 */ /* 0x000fe200078e0004 */
[----:B------:R-:W-:Y:S01]  /*0220*/  MOV R10, R6 ;  /* 0x00000006000a7202 */ /* 0x000fe20000000f00 */
[----:B------:R-:W1:Y:S01]  /*0230*/  LDCU.128 UR8, c[0x0][0x380] ;  /* 0x00007000ff0877ac */ /* 0x000e620008000c00 */
[----:B------:R-:W-:Y:S02]  /*0240*/  MOV R11, R5 ;  /* 0x00000005000b7202 */ /* 0x000fe40000000f00 */
[----:B------:R-:W-:Y:S01]  /*0250*/  MOV R8, R3 ;  /* 0x0000000300087202 */ /* 0x000fe20000000f00 */
[----:B------:R-:W-:Y:S01]  /*0260*/  UIADD3 UR16, UPT, UPT, -UR12, URZ, URZ ;  /* 0x000000ff0c107290 */ /* 0x000fe2000fffe1ff */
[----:B------:R-:W-:Y:S01]  /*0270*/  MOV R7, R2 ;  /* 0x0000000200077202 */ /* 0x000fe20000000f00 */
[----:B------:R-:W-:Y:S01]  /*0280*/  UIMAD UR5, UR13, UR17, 0x3 ;  /* 0x000000030d0574a4 */ /* 0x000fe2000f8e0211 */
[C---:B0-----:R-:W-:Y:S01]  /*0290*/  LEA R23, R15.reuse, R0, 0x1 ;  /* 0x000000000f177211 */ /* 0x041fe200078e08ff */
[----:B-1----:R-:W-:-:S10]  /*02a0*/  IMAD R24, R15, 0x3, R0 ;  /* 0x000000030f187824 */ /* 0x002fd400078e0200 */
.L_x_12:
[----:B------:R-:W-:Y:S01]  /*02b0*/  UIADD3 UR6, UPT, UPT, UR5, -0x3, URZ ;  /* 0xfffffffd05067890 */ /* 0x000fe2000fffe0ff */
[----:B------:R-:W-:-:S03]  /*02c0*/  IMAD.MOV.U32 R20, RZ, RZ, 0x4 ;  /* 0x00000004ff147424 */ /* 0x000fc600078e00ff */
[----:B------:R-:W-:Y:S01]  /*02d0*/  UIMAD.WIDE.U32 UR6, UR6, 0x4, UR8 ;  /* 0x00000004060678a5 */ /* 0x000fe2000f8e0008 */
[----:B------:R-:W-:-:S05]  /*02e0*/  IMAD.WIDE.U32 R20, R9, R20, UR10 ;  /* 0x0000000a09147e25 */ /* 0x000fca000f8e0014 */
[----:B------:R-:W-:Y:S01]  /*02f0*/  MOV R18, UR6 ;  /* 0x0000000600127c02 */ /* 0x000fe20008000f00 */
[----:B------:R-:W2:Y:S01]  /*0300*/  LDG.E R20, desc[UR14][R20.64] ;  /* 0x0000000e14147981 */ /* 0x000ea2000c1e1900 */
[----:B------:R-:W-:-:S05]  /*0310*/  MOV R19, UR7 ;  /* 0x0000000700137c02 */ /* 0x000fca0008000f00 */
[----:B------:R-:W2:Y:S01]  /*0320*/  LDG.E R18, desc[UR14][R18.64] ;  /* 0x0000000e12127981 */ /* 0x000ea2000c1e1900 */
[----:B------:R-:W-:Y:S01]  /*0330*/  UIADD3 UR6, UPT, UPT, UR5, -0x2, URZ ;  /* 0xfffffffe05067890 */ /* 0x000fe2000fffe0ff */
[----:B------:R-:W-:-:S03]  /*0340*/  HFMA2 R16, -RZ, RZ, 0, 2.384185791015625e-07 ;  /* 0x00000004ff107431 */ /* 0x000fc600000001ff */
[----:B------:R-:W-:-:S06]  /*0350*/  UIMAD.WIDE.U32 UR6, UR6, 0x4, UR8 ;  /* 0x00000004060678a5 */ /* 0x000fcc000f8e0008 */
[----:B------:R-:W-:Y:S01]  /*0360*/  IMAD.U32 R14, RZ, RZ, UR6 ;  /* 0x00000006ff0e7e24 */ /* 0x000fe2000f8e00ff */
[----:B------:R-:W-:Y:S01]  /*0370*/  MOV R15, UR7 ;  /* 0x00000007000f7c02 */ /* 0x000fe20008000f00 */
[----:B------:R-:W-:-:S04]  /*0380*/  IMAD.WIDE.U32 R16, R7, R16, UR10 ;  /* 0x0000000a07107e25 */ /* 0x000fc8000f8e0010 */
[----:B-12--5:R-:W-:-:S05]  /*0390*/  FFMA R25, R18, R20, R25 ;  /* 0x0000001412197223 */ /* 0x026fca0000000019 */
[----:B------:R0:W-:Y:S04]  /*03a0*/  STG.E desc[UR14][R12.64], R25 ;  /* 0x000000190c007986 */ /* 0x0001e8000c10190e */
[----:B------:R-:W2:Y:S04]  /*03b0*/  LDG.E R16, desc[UR14][R16.64] ;  /* 0x0000000e10107981 */ /* 0x000ea8000c1e1900 */
[----:B------:R-:W2:Y:S01]  /*03c0*/  LDG.E R14, desc[UR14][R14.64] ;  /* 0x0000000e0e0e7981 */ /* 0x000ea2000c1e1900 */
[----:B------:R-:W-:Y:S01]  /*03d0*/  UIADD3 UR6, UPT, UPT, UR5, -0x1, URZ ;  /* 0xffffffff05067890 */ /* 0x000fe2000fffe0ff */
[----:B------:R-:W-:-:S03]  /*03e0*/  MOV R20, 0x4 ;  /* 0x0000000400147802 */ /* 0x000fc60000000f00 */
[----:B------:R-:W-:Y:S02]  /*03f0*/  UIMAD.WIDE.U32 UR6, UR6, 0x4, UR8 ;  /* 0x00000004060678a5 */ /* 0x000fe4000f8e0008 */
[----:B------:R-:W-:-:S04]  /*0400*/  IMAD.WIDE.U32 R20, R23, R20, UR10 ;  /* 0x0000000a17147e25 */ /* 0x000fc8000f8e0014 */
[----:B------:R-:W-:Y:S01]  /*0410*/  MOV R18, UR6 ;  /* 0x0000000600127c02 */ /* 0x000fe20008000f00 */
[----:B------:R-:W-:Y:S02]  /*0420*/  IMAD.U32 R19, RZ, RZ, UR7 ;  /* 0x00000007ff137e24 */ /* 0x000fe4000f8e00ff */
[----:B--2---:R-:W-:-:S05]  /*0430*/  FFMA R27, R14, R16, R25 ;  /* 0x000000100e1b7223 */ /* 0x004fca0000000019 */
[----:B------:R1:W-:Y:S04]  /*0440*/  STG.E desc[UR14][R12.64], R27 ;  /* 0x0000001b0c007986 */ /* 0x0003e8000c10190e */
[----:B------:R-:W0:Y:S04]  /*0450*/  LDG.E R20, desc[UR14][R20.64] ;  /* 0x0000000e14147981 */ /* 0x000e28000c1e1900 */
[----:B------:R-:W0:Y:S01]  /*0460*/  LDG.E R18, desc[UR14][R18.64] ;  /* 0x0000000e12127981 */ /* 0x000e22000c1e1900 */
[----:B------:R-:W-:Y:S01]  /*0470*/  HFMA2 R17, -RZ, RZ, 0, 2.384185791015625e-07 ;  /* 0x00000004ff117431 */ /* 0x000fe200000001ff */
[----:B------:R-:W-:-:S06]  /*0480*/  UIMAD.WIDE.U32 UR6, UR5, 0x4, UR8 ;  /* 0x00000004050678a5 */ /* 0x000fcc000f8e0008 */
[----:B------:R-:W-:Y:S02]  /*0490*/  MOV R14, UR6 ;  /* 0x00000006000e7c02 */ /* 0x000fe40008000f00 */
[----:B------:R-:W-:Y:S01]  /*04a0*/  MOV R15, UR7 ;  /* 0x00000007000f7c02 */ /* 0x000fe20008000f00 */
[----:B------:R-:W-:-:S04]  /*04b0*/  IMAD.WIDE.U32 R16, R24, R17, UR10 ;  /* 0x0000000a18107e25 */ /* 0x000fc8000f8e0011 */
[----:B0-----:R-:W-:-:S05]  /*04c0*/  FFMA R25, R18, R20, R27 ;  /* 0x0000001412197223 */ /* 0x001fca000000001b */
[----:B------:R0:W-:Y:S04]  /*04d0*/  STG.E desc[UR14][R12.64], R25 ;  /* 0x000000190c007986 */ /* 0x0001e8000c10190e */
[----:B------:R-:W1:Y:S04]  /*04e0*/  LDG.E R16, desc[UR14][R16.64] ;  /* 0x0000000e10107981 */ /* 0x000e68000c1e1900 */
[----:B------:R-:W1:Y:S01]  /*04f0*/  LDG.E R14, desc[UR14][R14.64] ;  /* 0x0000000e0e0e7981 */ /* 0x000e62000c1e1900 */
[----:B------:R-:W-:Y:S01]  /*0500*/  UIADD3 UR6, UPT, UPT, UR5, 0x1, URZ ;  /* 0x0000000105067890 */ /* 0x000fe2000fffe0ff */
[----:B------:R-:W-:-:S03]  /*0510*/  IMAD.MOV.U32 R21, RZ, RZ, 0x4 ;  /* 0x00000004ff157424 */ /* 0x000fc600078e00ff */
[----:B------:R-:W-:Y:S01]  /*0520*/  UIMAD.WIDE.U32 UR6, UR6, 0x4, UR8 ;  /* 0x00000004060678a5 */ /* 0x000fe2000f8e0008 */
[----:B------:R-:W-:-:S05]  /*0530*/  IMAD.WIDE.U32 R20, R8, R21, UR10 ;  /* 0x0000000a08147e25 */ /* 0x000fca000f8e0015 */
[----:B------:R-:W-:Y:S02]  /*0540*/  MOV R18, UR6 ;  /* 0x0000000600127c02 */ /* 0x000fe40008000f00 */
[----:B------:R-:W-:Y:S01]  /*0550*/  MOV R19, UR7 ;  /* 0x0000000700137c02 */ /* 0x000fe20008000f00 */
[----:B-1----:R-:W-:-:S05]  /*0560*/  FFMA R27, R14, R16, R25 ;  /* 0x000000100e1b7223 */ /* 0x002fca0000000019 */
[----:B------:R1:W-:Y:S04]  /*0570*/  STG.E desc[UR14][R12.64], R27 ;  /* 0x0000001b0c007986 */ /* 0x0003e8000c10190e */
[----:B------:R-:W0:Y:S04]  /*0580*/  LDG.E R20, desc[UR14][R20.64] ;  /* 0x0000000e14147981 */ /* 0x000e28000c1e1900 */
[----:B------:R-:W0:Y:S01]  /*0590*/  LDG.E R18, desc[UR14][R18.64] ;  /* 0x0000000e12127981 */ /* 0x000e22000c1e1900 */
[----:B------:R-:W-:Y:S01]  /*05a0*/  UIADD3 UR6, UPT, UPT, UR5, 0x2, URZ ;  /* 0x0000000205067890 */ /* 0x000fe2000fffe0ff */
[----:B------:R-:W-:-:S03]  /*05b0*/  MOV R15, 0x4 ;  /* 0x00000004000f7802 */ /* 0x000fc60000000f00 */
[----:B------:R-:W-:Y:S02]  /*05c0*/  UIMAD.WIDE.U32 UR6, UR6, 0x4, UR8 ;  /* 0x00000004060678a5 */ /* 0x000fe4000f8e0008 */
[----:B------:R-:W-:-:S04]  /*05d0*/  IMAD.WIDE.U32 R14, R22, R15, UR10 ;  /* 0x0000000a160e7e25 */ /* 0x000fc8000f8e000f */
[----:B------:R-:W-:Y:S01]  /*05e0*/  IMAD.U32 R16, RZ, RZ, UR6 ;  /* 0x00000006ff107e24 */ /* 0x000fe2000f8e00ff */
[----:B------:R-:W-:Y:S01]  /*05f0*/  MOV R17, UR7 ;  /* 0x0000000700117c02 */ /* 0x000fe20008000f00 */
[----:B0-----:R-:W-:-:S05]  /*0600*/  FFMA R25, R18, R20, R27 ;  /* 0x0000001412197223 */ /* 0x001fca000000001b */
[----:B------:R0:W-:Y:S04]  /*0610*/  STG.E desc[UR14][R12.64], R25 ;  /* 0x000000190c007986 */ /* 0x0001e8000c10190e */
[----:B------:R-:W1:Y:S04]  /*0620*/  LDG.E R14, desc[UR14][R14.64] ;  /* 0x0000000e0e0e7981 */ /* 0x000e68000c1e1900 */
[----:B------:R-:W1:Y:S01]  /*0630*/  LDG.E R16, desc[UR14][R16.64] ;  /* 0x0000000e10107981 */ /* 0x000e62000c1e1900 */
[----:B------:R-:W-:Y:S01]  /*0640*/  UIADD3 UR6, UPT, UPT, UR5, 0x3, URZ ;  /* 0x0000000305067890 */ /* 0x000fe2000fffe0ff */
[----:B------:R-:W-:-:S03]  /*0650*/  HFMA2 R18, -RZ, RZ, 0, 2.384185791015625e-07 ;  /* 0x00000004ff127431 */ /* 0x000fc600000001ff */
[----:B------:R-:W-:-:S06]  /*0660*/  UIMAD.WIDE.U32 UR6, UR6, 0x4, UR8 ;  /* 0x00000004060678a5 */ /* 0x000fcc000f8e0008 */
[----:B------:R-:W-:Y:S01]  /*0670*/  MOV R20, UR6 ;  /* 0x0000000600147c02 */ /* 0x000fe20008000f00 */
[----:B------:R-:W-:-:S04]  /*0680*/  IMAD.WIDE.U32 R18, R11, R18, UR10 ;  /* 0x0000000a0b127e25 */ /* 0x000fc8000f8e0012 */
[----:B------:R-:W-:Y:S02]  /*0690*/  IMAD.U32 R21, RZ, RZ, UR7 ;  /* 0x00000007ff157e24 */ /* 0x000fe4000f8e00ff */
[----:B-1----:R-:W-:-:S05]  /*06a0*/  FFMA R27, R16, R14, R25 ;  /* 0x0000000e101b7223 */ /* 0x002fca0000000019 */
[----:B------:R1:W-:Y:S04]  /*06b0*/  STG.E desc[UR14][R12.64], R27 ;  /* 0x0000001b0c007986 */ /* 0x0003e8000c10190e */
[----:B------:R-:W2:Y:S04]  /*06c0*/  LDG.E R18, desc[UR14][R18.64] ;  /* 0x0000000e12127981 */ /* 0x000ea8000c1e1900 */
[----:B------:R-:W2:Y:S01]  /*06d0*/  LDG.E R20, desc[UR14][R20.64] ;  /* 0x0000000e14147981 */ /* 0x000ea2000c1e1900 */
[----:B------:R-:W-:Y:S01]  /*06e0*/  UIADD3 UR6, UPT, UPT, UR5, 0x4, URZ ;  /* 0x0000000405067890 */ /* 0x000fe2000fffe0ff */
[----:B------:R-:W-:-:S03]  /*06f0*/  MOV R15, 0x4 ;  /* 0x00000004000f7802 */ /* 0x000fc60000000f00 */
[----:B------:R-:W-:Y:S02]  /*0700*/  UIMAD.WIDE.U32 UR6, UR6, 0x4, UR8 ;  /* 0x00000004060678a5 */ /* 0x000fe4000f8e0008 */
[----:B------:R-:W-:-:S04]  /*0710*/  IMAD.WIDE.U32 R14, R10, R15, UR10 ;  /* 0x0000000a0a0e7e25 */ /* 0x000fc8000f8e000f */
[----:B------:R-:W-:Y:S02]  /*0720*/  MOV R16, UR6 ;  /* 0x0000000600107c02 */ /* 0x000fe40008000f00 */
[----:B------:R-:W-:Y:S01]  /*0730*/  MOV R17, UR7 ;  /* 0x0000000700117c02 */ /* 0x000fe20008000f00 */
[----:B--2---:R-:W-:-:S05]  /*0740*/  FFMA R29, R20, R18, R27 ;  /* 0x00000012141d7223 */ /* 0x004fca000000001b */
[----:B------:R1:W-:Y:S04]  /*0750*/  STG.E desc[UR14][R12.64], R29 ;  /* 0x0000001d0c007986 */ /* 0x0003e8000c10190e */
[----:B------:R2:W0:Y:S04]  /*0760*/  LDG.E R14, desc[UR14][R14.64] ;  /* 0x0000000e0e0e7981 */ /* 0x000428000c1e1900 */
[----:B------:R3:W0:Y:S01]  /*0770*/  LDG.E R16, desc[UR14][R16.64] ;  /* 0x0000000e10107981 */ /* 0x000622000c1e1900 */
[----:B------:R-:W-:-:S04]  /*0780*/  UIADD3 UR16, UPT, UPT, UR16, 0x8, URZ ;  /* 0x0000000810107890 */ /* 0x000fc8000fffe0ff */
[----:B------:R-:W-:Y:S01]  /*0790*/  UISETP.NE.AND UP1, UPT, UR16, URZ, UPT ;  /* 0x000000ff1000728c */ /* 0x000fe2000bf25270 */
[----:B------:R-:W-:Y:S01]  /*07a0*/  IMAD.U32 R18, RZ, RZ, UR17 ;  /* 0x00000011ff127e24 */ /* 0x000fe2000f8e00ff */
[----:B------:R-:W-:Y:S01]  /*07b0*/  MOV R20, UR17 ;  /* 0x0000001100147c02 */ /* 0x000fe20008000f00 */
[----:B--2---:R-:W-:Y:S01]  /*07c0*/  IMAD.U32 R15, RZ, RZ, UR17 ;  /* 0x00000011ff0f7e24 */ /* 0x004fe2000f8e00ff */
[----:B------:R-:W-:Y:S02]  /*07d0*/  MOV R19, UR17 ;  /* 0x0000001100137c02 */ /* 0x000fe40008000f00 */
[----:B------:R-:W-:Y:S02]  /*07e0*/  MOV R21, UR17 ;  /* 0x0000001100157c02 */ /* 0x000fe40008000f00 */
[----:B---3--:R-:W-:Y:S01]  /*07f0*/  MOV R17, UR17 ;  /* 0x0000001100117c02 */ /* 0x008fe20008000f00 */
[----:B------:R-:W-:Y:S01]  /*0800*/  IMAD R7, R18, 0x8, R7 ;  /* 0x0000000812077824 */ /* 0x000fe200078e0207 */
[----:B------:R-:W-:Y:S01]  /*0810*/  LEA R23, R20, R23, 0x3 ;  /* 0x0000001714177211 */ /* 0x000fe200078e18ff */
[----:B------:R-:W-:Y:S01]  /*0820*/  IMAD R22, R15, 0x8, R22 ;  /* 0x000000080f167824 */ /* 0x000fe200078e0216 */
[----:B------:R-:W-:-:S02]  /*0830*/  LEA R24, R19, R24, 0x3 ;  /* 0x0000001813187211 */ /* 0x000fc400078e18ff */
[----:B------:R-:W-:Y:S02]  /*0840*/  LEA R8, R21, R8, 0x3 ;  /* 0x0000000815087211 */ /* 0x000fe400078e18ff */
[----:B------:R-:W-:Y:S01]  /*0850*/  LEA R10, R17, R10, 0x3 ;  /* 0x0000000a110a7211 */ /* 0x000fe200078e18ff */
[----:B------:R-:W-:Y:S01]  /*0860*/  UIADD3 UR5, UPT, UPT, UR5, 0x8, URZ ;  /* 0x0000000805057890 */ /* 0x000fe2000fffe0ff */
[----:B0-----:R-:W-:-:S05]  /*0870*/  FFMA R25, R16, R14, R29 ;  /* 0x0000000e10197223 */ /* 0x001fca000000001d */
[----:B------:R1:W-:Y:S01]  /*0880*/  STG.E desc[UR14][R12.64], R25 ;  /* 0x000000190c007986 */ /* 0x0003e2000c10190e */
[----:B------:R-:W-:Y:S02]  /*0890*/  MOV R14, UR17 ;  /* 0x00000011000e7c02 */ /* 0x000fe40008000f00 */
[----:B------:R-:W-:Y:S02]  /*08a0*/  MOV R16, UR17 ;  /* 0x0000001100107c02 */ /* 0x000fe40008000f00 */
[----:B------:R-:W-:Y:S02]  /*08b0*/  LEA R11, R14, R11, 0x3 ;  /* 0x0000000b0e0b7211 */ /* 0x000fe400078e18ff */
[----:B------:R-:W-:Y:S01]  /*08c0*/  LEA R9, R16, R9, 0x3 ;  /* 0x0000000910097211 */ /* 0x000fe200078e18ff */
[----:B------:R-:W-:Y:S06]  /*08d0*/  BRA.U UP1, `(.L_x_12) ;  /* 0xfffffff901747547 */ /* 0x000fec000b83ffff */
[----:B------:R-:W-:-:S05]  /*08e0*/  UMOV UR5, UR12 ;  /* 0x0000000c00057c82 */ /* 0x000fca0008000000 */
.L_x_11:
[----:B------:R-:W0:Y:S02]  /*08f0*/  LDCU UR6, c[0x0][0x398] ;  /* 0x00007300ff0677ac */ /* 0x000e240008000800 */
[----:B0-----:R-:W-:-:S04]  /*0900*/  ULOP3.LUT UR7, UR6, 0x7, URZ, 0xc0, !UPT ;  /* 0x0000000706077892 */ /* 0x001fc8000f8ec0ff */
[----:B------:R-:W-:-:S09]  /*0910*/  UISETP.NE.AND UP1, UPT, UR7, URZ, UPT ;  /* 0x000000ff0700728c */ /* 0x000fd2000bf25270 */
[----:B------:R-:W-:Y:S05]  /*0920*/  BRA.U !UP1, `(.L_x_13) ;  /* 0x0000000509687547 */ /* 0x000fea000b800000 */
[----:B------:R-:W-:Y:S02]  /*0930*/  ULOP3.LUT UR8, UR6, 0x3, URZ, 0xc0, !UPT ;  /* 0x0000000306087892 */ /* 0x000fe4000f8ec0ff */
[----:B------:R-:W-:Y:S02]  /*0940*/  UIADD3 UR6, UPT, UPT, UR7, -0x1, URZ ;  /* 0xffffffff07067890 */ /* 0x000fe4000fffe0ff */
[----:B------:R-:W-:Y:S02]  /*0950*/  UISETP.NE.AND UP2, UPT, UR8, URZ, UPT ;  /* 0x000000ff0800728c */ /* 0x000fe4000bf45270 */
[----:B------:R-:W-:-:S09]  /*0960*/  UISETP.GE.U32.AND UP1, UPT, UR6, 0x3, UPT ;  /* 0x000000030600788c */ /* 0x000fd2000bf26070 */
[----:B------:R-:W-:Y:S05]  /*0970*/  BRA.U !UP1, `(.L_x_14) ;  /* 0x0000000109a07547 */ /* 0x000fea000b800000 */
[----:B------:R-:W0:Y:S01]  /*0980*/  LDC.64 R10, c[0x0][0x380] ;  /* 0x0000e000ff0a7b82 */ /* 0x000e220000000a00 */
[----:B------:R-:W-:Y:S02]  /*0990*/  UIMAD UR6, UR13, UR17, UR5 ;  /* 0x000000110d0672a4 */ /* 0x000fe4000f8e0205 */
[----:B------:R-:W-:-:S04]  /*09a0*/  IMAD.U32 R7, RZ, RZ, UR5 ;  /* 0x00000005ff077e24 */ /* 0x000fc8000f8e00ff */
[----:B------:R-:W-:Y:S01]  /*09b0*/  IMAD R7, R7, UR17, R0 ;  /* 0x0000001107077c24 */ /* 0x000fe2000f8e0200 */
[----:B------:R-:W-:Y:S01]  /*09c0*/  MOV R15, UR6 ;  /* 0x00000006000f7c02 */ /* 0x000fe20008000f00 */
[----:B------:R-:W2:Y:S04]  /*09d0*/  LDC.64 R8, c[0x0][0x388] ;  /* 0x0000e200ff087b82 */ /* 0x000ea80000000a00 */
[----:B0-----:R-:W-:-:S06]  /*09e0*/  IMAD.WIDE.U32 R14, R15, 0x4, R10 ;  /* 0x000000040f0e7825 */ /* 0x001fcc00078e000a */
[----:B------:R-:W1:Y:S01]  /*09f0*/  LDG.E R14, desc[UR14][R14.64] ;  /* 0x0000000e0e0e7981 */ /* 0x000e62000c1e1900 */
[----:B--2---:R-:W-:-:S06]  /*0a00*/  IMAD.WIDE.U32 R16, R7, 0x4, R8 ;  /* 0x0000000407107825 */ /* 0x004fcc00078e0008 */
[----:B------:R-:W1:Y:S01]  /*0a10*/  LDG.E R16, desc[UR14][R16.64] ;  /* 0x0000000e10107981 */ /* 0x000e62000c1e1900 */
[----:B------:R-:W-:Y:S01]  /*0a20*/  UIADD3 UR7, UPT, UPT, UR6, 0x1, URZ ;  /* 0x0000000106077890 */ /* 0x000fe2000fffe0ff */
[----:B------:R-:W-:-:S05]  /*0a30*/  IADD3 R7, PT, PT, R7, UR17, RZ ;  /* 0x0000001107077c10 */ /* 0x000fca000fffe0ff */
[----:B------:R-:W-:Y:S01]  /*0a40*/  MOV R19, UR7 ;  /* 0x0000000700137c02 */ /* 0x000fe20008000f00 */
[----:B------:R-:W-:-:S04]  /*0a50*/  IMAD.WIDE.U32 R20, R7, 0x4, R8 ;  /* 0x0000000407147825 */ /* 0x000fc800078e0008 */
[----:B------:R-:W-:-:S04]  /*0a60*/  IMAD.WIDE.U32 R18, R19, 0x4, R10 ;  /* 0x0000000413127825 */ /* 0x000fc800078e000a */
[----:B-1---5:R-:W-:-:S05]  /*0a70*/  FFMA R25, R14, R16, R25 ;  /* 0x000000100e197223 */ /* 0x022fca0000000019 */
[----:B------:R0:W-:Y:S04]  /*0a80*/  STG.E desc[UR14][R12.64], R25 ;  /* 0x000000190c007986 */ /* 0x0001e8000c10190e */
[----:B------:R-:W2:Y:S04]  /*0a90*/  LDG.E R18, desc[UR14][R18.64] ;  /* 0x0000000e12127981 */ /* 0x000ea8000c1e1900 */
[----:B------:R-:W2:Y:S01]  /*0aa0*/  LDG.E R20, desc[UR14][R20.64] ;  /* 0x0000000e14147981 */ /* 0x000ea2000c1e1900 */
[----:B------:R-:W-:Y:S01]  /*0ab0*/  UIADD3 UR7, UPT, UPT, UR6, 0x2, URZ ;  /* 0x0000000206077890 */ /* 0x000fe2000fffe0ff */
[----:B------:R-:W-:-:S05]  /*0ac0*/  IADD3 R23, PT, PT, R7, UR17, RZ ;  /* 0x0000001107177c10 */ /* 0x000fca000fffe0ff */
[----:B------:R-:W-:Y:S02]  /*0ad0*/  IMAD.U32 R15, RZ, RZ, UR7 ;  /* 0x00000007ff0f7e24 */ /* 0x000fe4000f8e00ff */
[----:B------:R-:W-:-:S04]  /*0ae0*/  IMAD.WIDE.U32 R16, R23, 0x4, R8 ;  /* 0x0000000417107825 */ /* 0x000fc800078e0008 */
[----:B------:R-:W-:-:S04]  /*0af0*/  IMAD.WIDE.U32 R14, R15, 0x4, R10 ;  /* 0x000000040f0e7825 */ /* 0x000fc800078e000a */
[----:B--2---:R-:W-:-:S05]  /*0b00*/  FFMA R7, R18, R20, R25 ;  /* 0x0000001412077223 */ /* 0x004fca0000000019 */
[----:B------:R2:W-:Y:S04]  /*0b10*/  STG.E desc[UR14][R12.64], R7 ;  /* 0x000000070c007986 */ /* 0x0005e8000c10190e */
[----:B------:R-:W3:Y:S04]  /*0b20*/  LDG.E R14, desc[UR14][R14.64] ;  /* 0x0000000e0e0e7981 */ /* 0x000ee8000c1e1900 */
[----:B------:R-:W3:Y:S01]  /*0b30*/  LDG.E R16, desc[UR14][R16.64] ;  /* 0x0000000e10107981 */ /* 0x000ee2000c1e1900 */
[----:B------:R-:W-:Y:S01]  /*0b40*/  UIADD3 UR6, UPT, UPT, UR6, 0x3, URZ ;  /* 0x0000000306067890 */ /* 0x000fe2000fffe0ff */
[----:B------:R-:W-:-:S05]  /*0b50*/  IADD3 R23, PT, PT, R23, UR17, RZ ;  /* 0x0000001117177c10 */ /* 0x000fca000fffe0ff */
[----:B------:R-:W-:Y:S01]  /*0b60*/  MOV R21, UR6 ;  /* 0x0000000600157c02 */ /* 0x000fe20008000f00 */
[----:B------:R-:W-:-:S04]  /*0b70*/  IMAD.WIDE.U32 R8, R23, 0x4, R8 ;  /* 0x0000000417087825 */ /* 0x000fc800078e0008 */
[----:B------:R-:W-:-:S04]  /*0b80*/  IMAD.WIDE.U32 R10, R21, 0x4, R10 ;  /* 0x00000004150a7825 */ /* 0x000fc800078e000a */
[----:B---3--:R-:W-:-:S05]  /*0b90*/  FFMA R19, R14, R16, R7 ;  /* 0x000000100e137223 */ /* 0x008fca0000000007 */
[----:B------:R2:W-:Y:S04]  /*0ba0*/  STG.E desc[UR14][R12.64], R19 ;  /* 0x000000130c007986 */ /* 0x0005e8000c10190e */
[----:B------:R-:W0:Y:S04]  /*0bb0*/  LDG.E R10, desc[UR14][R10.64] ;  /* 0x0000000e0a0a7981 */ /* 0x000e28000c1e1900 */
[----:B------:R-:W0:Y:S01]  /*0bc0*/  LDG.E R8, desc[UR14][R8.64] ;  /* 0x0000000e08087981 */ /* 0x000e22000c1e1900 */
[----:B------:R-:W-:Y:S01]  /*0bd0*/  UIADD3 UR5, UPT, UPT, UR5, 0x4, URZ ;  /* 0x0000000405057890 */ /* 0x000fe2000fffe0ff */
[----:B0-----:R-:W-:-:S05]  /*0be0*/  FFMA R25, R10, R8, R19 ;  /* 0x000000080a197223 */ /* 0x001fca0000000013 */
[----:B------:R2:W-:Y:S06]  /*0bf0*/  STG.E desc[UR14][R12.64], R25 ;  /* 0x000000190c007986 */ /* 0x0005ec000c10190e */
.L_x_14:
[----:B------:R-:W-:Y:S05]  /*0c00*/  BRA.U !UP2, `(.L_x_13) ;  /* 0x000000010ab07547 */ /* 0x000fea000b800000 */
[----:B------:R-:W0:Y:S01]  /*0c10*/  LDC.64 R10, c[0x0][0x380] ;  /* 0x0000e000ff0a7b82 */ /* 0x000e220000000a00 */
[----:B------:R-:W-:Y:S01]  /*0c20*/  UISETP.NE.AND UP1, UPT, UR8, 0x1, UPT ;  /* 0x000000010800788c */ /* 0x000fe2000bf25270 */
[----:B--2---:R-:W-:-:S05]  /*0c30*/  IMAD.U32 R7, RZ, RZ, UR5 ;  /* 0x00000005ff077e24 */ /* 0x004fca000f8e00ff */
[----:B------:R-:W-:Y:S01]  /*0c40*/  PLOP3.LUT P0, PT, PT, PT, UP1, 0x80, 0x8 ;  /* 0x000000000008781c */ /* 0x000fe20003f0f018 */
[----:B------:R-:W2:Y:S04]  /*0c50*/  LDC.64 R8, c[0x0][0x388] ;  /* 0x0000e200ff087b82 */ /* 0x000ea80000000a00 */
[----:B------:R-:W-:-:S06]  /*0c60*/  @UP1 UIMAD UR8, UR13, UR17, UR5 ;  /* 0x000000110d0812a4 */ /* 0x000fcc000f8e0205 */
[----:B------:R-:W-:Y:S02]  /*0c70*/  MOV R15, UR8 ;  /* 0x00000008000f7c02 */ /* 0x000fe40008000f00 */
[----:B------:R-:W-:-:S03]  /*0c80*/  @P0 IMAD R7, R7, UR17, R0 ;  /* 0x0000001107070c24 */ /* 0x000fc6000f8e0200 */
[----:B0-----:R-:W-:-:S06]  /*0c90*/  @P0 IMAD.WIDE.U32 R14, R15, 0x4, R10 ;  /* 0x000000040f0e0825 */ /* 0x001fcc00078e000a */
[----:B------:R-:W3:Y:S01]  /*0ca0*/  @P0 LDG.E R14, desc[UR14][R14.64] ;  /* 0x0000000e0e0e0981 */ /* 0x000ee2000c1e1900 */
[----:B--2---:R-:W-:-:S06]  /*0cb0*/  @P0 IMAD.WIDE.U32 R16, R7, 0x4, R8 ;  /* 0x0000000407100825 */ /* 0x004fcc00078e0008 */
[----:B------:R-:W3:Y:S01]  /*0cc0*/  @P0 LDG.E R16, desc[UR14][R16.64] ;  /* 0x0000000e10100981 */ /* 0x000ee2000c1e1900 */
[----:B------:R-:W-:Y:S01]  /*0cd0*/  PLOP3.LUT P1, PT, PT, PT, UP1, 0x80, 0x8 ;  /* 0x000000000008781c */ /* 0x000fe20003f2f018 */
[----:B------:R-:W-:-:S12]  /*0ce0*/  @UP1 UIADD3 UR8, UPT, UPT, UR8, 0x1, URZ ;  /* 0x0000000108081890 */ /* 0x000fd8000fffe0ff */
[----:B------:R-:W-:Y:S02]  /*0cf0*/  @P1 R2UR UR6, R10 ;  /* 0x000000000a0612ca */ /* 0x000fe400000e0000 */
[----:B------:R-:W-:Y:S02]  /*0d00*/  @P1 R2UR UR7, R11 ;  /* 0x000000000b0712ca */ /* 0x000fe400000e0000 */
[----:B------:R-:W-:-:S05]  /*0d10*/  @P0 IADD3 R11, PT, PT, R7, UR17, RZ ;  /* 0x00000011070b0c10 */ /* 0x000fca000fffe0ff */
[----:B------:R-:W-:-:S06]  /*0d20*/  @P0 IMAD.WIDE.U32 R8, R11, 0x4, R8 ;  /* 0x000000040b080825 */ /* 0x000fcc00078e0008 */
[----:B------:R-:W-:-:S06]  /*0d30*/  @UP1 UIMAD.WIDE.U32 UR6, UR8, 0x4, UR6 ;  /* 0x00000004080618a5 */ /* 0x000fcc000f8e0006 */
[----:B------:R-:W-:Y:S02]  /*0d40*/  MOV R10, UR6 ;  /* 0x00000006000a7c02 */ /* 0x000fe40008000f00 */
[----:B------:R-:W-:Y:S01]  /*0d50*/  MOV R11, UR7 ;  /* 0x00000007000b7c02 */ /* 0x000fe20008000f00 */
[----:B---3-5:R-:W-:-:S05]  /*0d60*/  @P0 FFMA R7, R14, R16, R25 ;  /* 0x000000100e070223 */ /* 0x028fca0000000019 */
[----:B------:R0:W-:Y:S04]  /*0d70*/  @P0 STG.E desc[UR14][R12.64], R7 ;  /* 0x000000070c000986 */ /* 0x0001e8000c10190e */
[----:B------:R-:W1:Y:S04]  /*0d80*/  @P0 LDG.E R8, desc[UR14][R8.64] ;  /* 0x0000000e08080981 */ /* 0x000e68000c1e1900 */
[----:B------:R2:W1:Y:S01]  /*0d90*/  @P0 LDG.E R10, desc[UR14][R10.64] ;  /* 0x0000000e0a0a0981 */ /* 0x000462000c1e1900 */
[----:B------:R-:W-:-:S11]  /*0da0*/  ULOP3.LUT UP2, URZ, UR17, 0x1, URZ, 0xc0, !UPT ;  /* 0x0000000111ff7892 */ /* 0x000fd6000f84c0ff */
[----:B------:R-:W3:Y:S01]  /*0db0*/  @UP2 LDCU.128 UR8, c[0x0][0x380] ;  /* 0x00007000ff0827ac */ /* 0x000ee20008000c00 */
[----:B------:R-:W-:Y:S01]  /*0dc0*/  PLOP3.LUT P1, PT, PT, PT, UP2, 0x80, 0x8 ;  /* 0x000000000008781c */ /* 0x000fe20003f2f028 */
[----:B------:R-:W-:-:S04]  /*0dd0*/  @UP1 UIADD3 UR5, UPT, UPT, UR5, 0x2, URZ ;  /* 0x0000000205051890 */ /* 0x000fc8000fffe0ff */
[----:B------:R-:W-:Y:S02]  /*0de0*/  @UP2 UIMAD UR6, UR13, UR17, UR5 ;  /* 0x000000110d0622a4 */ /* 0x000fe4000f8e0205 */
[----:B------:R-:W-:-:S06]  /*0df0*/  IMAD.U32 R17, RZ, RZ, UR5 ;  /* 0x00000005ff117e24 */ /* 0x000fcc000f8e00ff */
[----:B------:R-:W-:Y:S01]  /*0e00*/  @P1 IMAD R17, R17, UR17, R0 ;  /* 0x0000001111111c24 */ /* 0x000fe2000f8e0200 */
[----:B---3--:R-:W-:Y:S01]  /*0e10*/  @UP2 UIMAD.WIDE.U32 UR6, UR6, 0x4, UR8 ;  /* 0x00000004060628a5 */ /* 0x008fe2000f8e0008 */
[----:B------:R-:W-:Y:S02]  /*0e20*/  MOV R14, UR10 ;  /* 0x0000000a000e7c02 */ /* 0x000fe40008000f00 */
[----:B------:R-:W-:-:S03]  /*0e30*/  MOV R15, UR11 ;  /* 0x0000000b000f7c02 */ /* 0x000fc60008000f00 */
[----:B--2---:R-:W-:Y:S01]  /*0e40*/  MOV R11, UR7 ;  /* 0x00000007000b7c02 */ /* 0x004fe20008000f00 */
[----:B-1----:R-:W-:Y:S01]  /*0e50*/  @P0 FFMA R25, R10, R8, R7 ;  /* 0x000000080a190223 */ /* 0x002fe20000000007 */
[----:B------:R-:W-:Y:S01]  /*0e60*/  @P1 IMAD.WIDE.U32 R8, R17, 0x4, R14 ;  /* 0x0000000411081825 */ /* 0x000fe200078e000e */
[----:B------:R-:W-:-:S03]  /*0e70*/  MOV R10, UR6 ;  /* 0x00000006000a7c02 */ /* 0x000fc60008000f00 */
[----:B------:R3:W-:Y:S04]  /*0e80*/  @P0 STG.E desc[UR14][R12.64], R25 ;  /* 0x000000190c000986 */ /* 0x0007e8000c10190e */
[----:B------:R-:W0:Y:S04]  /*0e90*/  @P1 LDG.E R8, desc[UR14][R8.64] ;  /* 0x0000000e08081981 */ /* 0x000e28000c1e1900 */
[----:B------:R-:W0:Y:S02]  /*0ea0*/  @P1 LDG.E R10, desc[UR14][R10.64] ;  /* 0x0000000e0a0a1981 */ /* 0x000e24000c1e1900 */
[----:B0-----:R-:W-:-:S05]  /*0eb0*/  @P1 FFMA R7, R10, R8, R25 ;  /* 0x000000080a071223 */ /* 0x001fca0000000019 */
[----:B------:R3:W-:Y:S02]  /*0ec0*/  @P1 STG.E desc[UR14][R12.64], R7 ;  /* 0x000000070c001986 */ /* 0x0007e4000c10190e */
.L_x_13:
[----:B------:R-:W-:Y:S05]  /*0ed0*/  BRA.U UP0, `(.L_x_15) ;  /* 0xfffffff100907547 */ /* 0x000fea000b83ffff */
[----:B------:R-:W-:Y:S05]  /*0ee0*/  EXIT ;  /* 0x000000000000794d */ /* 0x000fea0003800000 */
.L_x_16:
        /* <DEDUP_REMOVED lines=9> */
.L_x_31:


//--------------------- .text._Z26matrixMultiOneRowPerThreadPfS_S_j --------------------------
	.section	.text._Z26matrixMultiOneRowPerThreadPfS_S_j,"ax",@progbits
	.align	128
        .global         _Z26matrixMultiOneRowPerThreadPfS_S_j
        .type           _Z26matrixMultiOneRowPerThreadPfS_S_j,@function
        .size           _Z26matrixMultiOneRowPerThreadPfS_S_j,(.L_x_32 - _Z26matrixMultiOneRowPerThreadPfS_S_j)
        .other          _Z26matrixMultiOneRowPerThreadPfS_S_j,@"STO_CUDA_ENTRY STV_DEFAULT"
_Z26matrixMultiOneRowPerThreadPfS_S_j:
.text._Z26matrixMultiOneRowPerThreadPfS_S_j:
[----:B------:R-:W-:Y:S01]  /*0000*/  LDC R1, c[0x0][0x37c] ;  /* 0x0000df00ff017b82 */ /* 0x000fe20000000800 */
[----:B------:R-:W0:Y:S07]  /*0010*/  S2R R0, SR_TID.X ;  /* 0x0000000000007919 */ /* 0x000e2e0000002100 */
[----:B------:R-:W0:Y:S08]  /*0020*/  S2UR UR4, SR_CTAID.X ;  /* 0x00000000000479c3 */ /* 0x000e300000002500 */
[----:B------:R-:W0:Y:S08]  /*0030*/  LDC R3, c[0x0][0x364] ;  /* 0x0000d900ff037b82 */ /* 0x000e300000000800 */
[----:B------:R-:W1:Y:S01]  /*0040*/  LDC R5, c[0x0][0x398] ;  /* 0x0000e600ff057b82 */ /* 0x000e620000000800 */
[----:B0-----:R-:W-:-:S05]  /*0050*/  IMAD R0, R3, UR4, R0 ;  /* 0x0000000403007c24 */ /* 0x001fca000f8e0200 */
[----:B-1----:R-:W-:-:S13]  /*0060*/  ISETP.GE.U32.AND P0, PT, R0, R5, PT ;  /* 0x000000050000720c */ /* 0x002fda0003f06070 */
[----:B------:R-:W-:Y:S05]  /*0070*/  @P0 EXIT ;  /* 0x000000000000094d */ /* 0x000fea0003800000 */
[C---:B------:R-:W-:Y:S01]  /*0080*/  LOP3.LUT R3, R5.reuse, 0xfffffff8, RZ, 0xc0, !PT ;  /* 0xfffffff805037812 */ /* 0x040fe200078ec0ff */
[----:B------:R-:W-:Y:S01]  /*0090*/  HFMA2 R7, -RZ, RZ, 0, 0 ;  /* 0x00000000ff077431 */ /* 0x000fe200000001ff */
[C---:B------:R-:W-:Y:S01]  /*00a0*/  IADD3 R2, PT, PT, R5.reuse, -0x1, RZ ;  /* 0xffffffff05027810 */ /* 0x040fe20007ffe0ff */
[----:B------:R-:W0:Y:S01]  /*00b0*/  LDCU.64 UR4, c[0x0][0x358] ;  /* 0x00006b00ff0477ac */ /* 0x000e220008000a00 */
[C---:B------:R-:W-:Y:S02]  /*00c0*/  LOP3.LUT R4, R5.reuse, 0x7, RZ, 0xc0, !PT ;  /* 0x0000000705047812 */ /* 0x040fe400078ec0ff */
[----:B------:R-:W-:Y:S02]  /*00d0*/  LOP3.LUT R5, R5, 0x3, RZ, 0xc0, !PT ;  /* 0x0000000305057812 */ /* 0x000fe400078ec0ff */
[----:B------:R-:W-:-:S07]  /*00e0*/  IADD3 R6, PT, PT, -R3, RZ, RZ ;  /* 0x000000ff03067210 */ /* 0x000fce0007ffe1ff */
.L_x_21:
[----:B------:R-:W1:Y:S08]  /*00f0*/  LDC R8, c[0x0][0x398] ;  /* 0x0000e600ff087b82 */ /* 0x000e700000000800 */
[----:B0-23--:R-:W2:Y:S01]  /*0100*/  LDC.64 R12, c[0x0][0x390] ;  /* 0x0000e400ff0c7b82 */ /* 0x00dea20000000a00 */
[----:B------:R-:W-:Y:S01]  /*0110*/  ISETP.GE.U32.AND P0, PT, R2, 0x7, PT ;  /* 0x000000070200780c */ /* 0x000fe20003f06070 */
[----:B-1----:R-:W-:-:S04]  /*0120*/  IMAD R9, R0, R8, R7 ;  /* 0x0000000800097224 */ /* 0x002fc800078e0207 */
[----:B--2---:R-:W-:Y:S01]  /*0130*/  IMAD.WIDE.U32 R12, R9, 0x4, R12 ;  /* 0x00000004090c7825 */ /* 0x004fe200078e000c */
[----:B------:R-:W-:-:S04]  /*0140*/  MOV R9, RZ ;  /* 0x000000ff00097202 */ /* 0x000fc80000000f00 */
[----:B0----5:R0:W5:Y:S03]  /*0150*/  LDG.E R24, desc[UR4][R12.64] ;  /* 0x000000040c187981 */ /* 0x021166000c1e1900 */
[----:B------:R-:W-:Y:S05]  /*0160*/  @!P0 BRA `(.L_x_17) ;  /* 0x0000000400408947 */ /* 0x000fea0003800000 */
[-C--:B------:R-:W-:Y:S01]  /*0170*/  IMAD R22, R0, R8.reuse, 0x3 ;  /* 0x0000000300167424 */ /* 0x080fe200078e0208 */
[----:B------:R-:W-:Y:S01]  /*0180*/  IADD3 R11, PT, PT, R7, R8, RZ ;  /* 0x00000008070b7210 */ /* 0x000fe20007ffe0ff */
[C-C-:B------:R-:W-:Y:S01]  /*0190*/  IMAD R23, R8.reuse, 0x3, R7.reuse ;  /* 0x0000000308177824 */ /* 0x140fe200078e0207 */
[CC--:B------:R-:W-:Y:S01]  /*01a0*/  LEA R21, R8.reuse, R7.reuse, 0x1 ;  /* 0x0000000708157211 */ /* 0x0c0fe200078e08ff */
[C-C-:B------:R-:W-:Y:S01]  /*01b0*/  IMAD R27, R8.reuse, 0x5, R7.reuse ;  /* 0x00000005081b7824 */ /* 0x140fe200078e0207 */
[CC--:B------:R-:W-:Y:S01]  /*01c0*/  LEA R25, R8.reuse, R7.reuse, 0x2 ;  /* 0x0000000708197211 */ /* 0x0c0fe200078e10ff */
[C-C-:B------:R-:W-:Y:S01]  /*01d0*/  IMAD R29, R8.reuse, 0x6, R7.reuse ;  /* 0x00000006081d7824 */ /* 0x140fe200078e0207 */
[----:B------:R-:W-:Y:S01]  /*01e0*/  MOV R20, R7 ;  /* 0x0000000700147202 */ /* 0x000fe20000000f00 */
[----:B------:R-:W-:Y:S01]  /*01f0*/  IMAD R10, R8, 0x7, R7 ;  /* 0x00000007080a7824 */ /* 0x000fe200078e0207 */
[----:B------:R-:W-:-:S07]  /*0200*/  MOV R9, R6 ;  /* 0x0000000600097202 */ /* 0x000fce0000000f00 */
.L_x_18:
[----:B------:R-:W1:Y:S01]  /*0210*/  LDC.64 R16, c[0x0][0x380] ;  /* 0x0000e000ff107b82 */ /* 0x000e620000000a00 */
[----:B------:R-:W-:-:S05]  /*0220*/  IADD3 R15, PT, PT, R22, -0x3, RZ ;  /* 0xfffffffd160f7810 */ /* 0x000fca0007ffe0ff */
[----:B-1----:R-:W-:-:S05]  /*0230*/  IMAD.WIDE.U32 R14, R15, 0x4, R16 ;  /* 0x000000040f0e7825 */ /* 0x002fca00078e0010 */
[----:B--2---:R1:W2:Y:S02]  /*0240*/  LDG.E R26, desc[UR4][R14.64] ;  /* 0x000000040e1a7981 */ /* 0x0042a4000c1e1900 */
[----:B-1----:R-:W1:Y:S02]  /*0250*/  LDC.64 R14, c[0x0][0x388] ;  /* 0x0000e200ff0e7b82 */ /* 0x002e640000000a00 */
[----:B-1----:R-:W-:-:S06]  /*0260*/  IMAD.WIDE.U32 R18, R20, 0x4, R14 ;  /* 0x0000000414127825 */ /* 0x002fcc00078e000e */
[----:B------:R-:W2:Y:S02]  /*0270*/  LDG.E R19, desc[UR4][R18.64] ;  /* 0x0000000412137981 */ /* 0x000ea4000c1e1900 */
[----:B--2--5:R-:W-:Y:S01]  /*0280*/  FFMA R24, R26, R19, R24 ;  /* 0x000000131a187223 */ /* 0x024fe20000000018 */
[----:B------:R-:W-:-:S04]  /*0290*/  IADD3 R26, PT, PT, R22, -0x2, RZ ;  /* 0xfffffffe161a7810 */ /* 0x000fc80007ffe0ff */
[----:B------:R1:W-:Y:S01]  /*02a0*/  STG.E desc[UR4][R12.64], R24 ;  /* 0x000000180c007986 */ /* 0x0003e2000c101904 */
[----:B------:R-:W-:-:S05]  /*02b0*/  IMAD.WIDE.U32 R18, R26, 0x4, R16 ;  /* 0x000000041a127825 */ /* 0x000fca00078e0010 */
[----:B------:R2:W3:Y:S02]  /*02c0*/  LDG.E R26, desc[UR4][R18.64] ;  /* 0x00000004121a7981 */ /* 0x0004e4000c1e1900 */
[----:B--2---:R-:W-:-:S05]  /*02d0*/  IMAD.WIDE.U32 R18, R11, 0x4, R14 ;  /* 0x000000040b127825 */ /* 0x004fca00078e000e */
[----:B------:R-:W3:Y:S02]  /*02e0*/  LDG.E R28, desc[UR4][R18.64] ;  /* 0x00000004121c7981 */ /* 0x000ee4000c1e1900 */
[----:B---3--:R-:W-:Y:S01]  /*02f0*/  FFMA R26, R26, R28, R24 ;  /* 0x0000001c1a1a7223 */ /* 0x008fe20000000018 */
[----:B------:R-:W-:-:S04]  /*0300*/  IADD3 R28, PT, PT, R22, -0x1, RZ ;  /* 0xffffffff161c7810 */ /* 0x000fc80007ffe0ff */
[----:B------:R2:W-:Y:S01]  /*0310*/  STG.E desc[UR4][R12.64], R26 ;  /* 0x0000001a0c007986 */ /* 0x0005e2000c101904 */
[----:B------:R-:W-:-:S05]  /*0320*/  IMAD.WIDE.U32 R18, R28, 0x4, R16 ;  /* 0x000000041c127825 */ /* 0x000fca00078e0010 */
[----:B------:R3:W4:Y:S02]  /*0330*/  LDG.E R28, desc[UR4][R18.64] ;  /* 0x00000004121c7981 */ /* 0x000724000c1e1900 */
[----:B---3--:R-:W-:-:S05]  /*0340*/  IMAD.WIDE.U32 R18, R21, 0x4, R14 ;  /* 0x0000000415127825 */ /* 0x008fca00078e000e */
[----:B-1----:R1:W4:Y:S02]  /*0350*/  LDG.E R24, desc[UR4][R18.64] ;  /* 0x0000000412187981 */ /* 0x002324000c1e1900 */
[----:B-1----:R-:W-:-:S04]  /*0360*/  IMAD.WIDE.U32 R18, R22, 0x4, R16 ;  /* 0x0000000416127825 */ /* 0x002fc800078e0010 */
[----:B----4-:R-:W-:-:S05]  /*0370*/  FFMA R24, R28, R24, R26 ;  /* 0x000000181c187223 */ /* 0x010fca000000001a */
[----:B------:R1:W-:Y:S04]  /*0380*/  STG.E desc[UR4][R12.64], R24 ;  /* 0x000000180c007986 */ /* 0x0003e8000c101904 */
[----:B------:R3:W4:Y:S02]  /*0390*/  LDG.E R28, desc[UR4][R18.64] ;  /* 0x00000004121c7981 */ /* 0x000724000c1e1900 */
[----:B---3--:R-:W-:-:S05]  /*03a0*/  IMAD.WIDE.U32 R18, R23, 0x4, R14 ;  /* 0x0000000417127825 */ /* 0x008fca00078e000e */
[----:B--2---:R-:W4:Y:S02]  /*03b0*/  LDG.E R26, desc[UR4][R18.64] ;  /* 0x00000004121a7981 */ /* 0x004f24000c1e1900 */
[----:B----4-:R-:W-:Y:S01]  /*03c0*/  FFMA R28, R28, R26, R24 ;  /* 0x0000001a1c1c7223 */ /* 0x010fe20000000018 */
[----:B------:R-:W-:-:S04]  /*03d0*/  IADD3 R26, PT, PT, R22, 0x1, RZ ;  /* 0x00000001161a7810 */ /* 0x000fc80007ffe0ff */
[----:B------:R2:W-:Y:S01]  /*03e0*/  STG.E desc[UR4][R12.64], R28 ;  /* 0x0000001c0c007986 */ /* 0x0005e2000c101904 */
[----:B------:R-:W-:-:S05]  /*03f0*/  IMAD.WIDE.U32 R18, R26, 0x4, R16 ;  /* 0x000000041a127825 */ /* 0x000fca00078e0010 */
[----:B------:R3:W4:Y:S02]  /*0400*/  LDG.E R26, desc[UR4][R18.64] ;  /* 0x00000004121a7981 */ /* 0x000724000c1e1900 */
[----:B---3--:R-:W-:-:S05]  /*0410*/  IMAD.WIDE.U32 R18, R25, 0x4, R14 ;  /* 0x0000000419127825 */ /* 0x008fca00078e000e */
[----:B-1----:R-:W4:Y:S02]  /*0420*/  LDG.E R24, desc[UR4][R18.64] ;  /* 0x0000000412187981 */ /* 0x002f24000c1e1900 */
[----:B----4-:R-:W-:Y:S01]  /*0430*/  FFMA R24, R26, R24, R28 ;  /* 0x000000181a187223 */ /* 0x010fe2000000001c */
[----:B------:R-:W-:-:S04]  /*0440*/  IADD3 R26, PT, PT, R22, 0x2, RZ ;  /* 0x00000002161a7810 */ /* 0x000fc80007ffe0ff */
[----:B------:R1:W-:Y:S01]  /*0450*/  STG.E desc[UR4][R12.64], R24 ;  /* 0x000000180c007986 */ /* 0x0003e2000c101904 */
[----:B------:R-:W-:-:S05]  /*0460*/  IMAD.WIDE.U32 R18, R26, 0x4, R16 ;  /* 0x000000041a127825 */ /* 0x000fca00078e0010 */
[----:B------:R3:W1:Y:S02]  /*0470*/  LDG.E R26, desc[UR4][R18.64] ;  /* 0x00000004121a7981 */ /* 0x000664000c1e1900 */
[----:B---3--:R-:W-:-:S05]  /*0480*/  IMAD.WIDE.U32 R18, R27, 0x4, R14 ;  /* 0x000000041b127825 */ /* 0x008fca00078e000e */
[----:B--2---:R-:W1:Y:S02]  /*0490*/  LDG.E R28, desc[UR4][R18.64] ;  /* 0x00000004121c7981 */ /* 0x004e64000c1e1900 */
[----:B-1----:R-:W-:Y:S01]  /*04a0*/  FFMA R24, R26, R28, R24 ;  /* 0x0000001c1a187223 */ /* 0x002fe20000000018 */
[C---:B------:R-:W-:Y:S02]  /*04b0*/  IADD3 R26, PT, PT, R22.reuse, 0x3, RZ ;  /* 0x00000003161a7810 */ /* 0x040fe40007ffe0ff */
[----:B------:R-:W-:Y:S02]  /*04c0*/  IADD3 R28, PT, PT, R22, 0x4, RZ ;  /* 0x00000004161c7810 */ /* 0x000fe40007ffe0ff */
[----:B------:R1:W-:Y:S01]  /*04d0*/  STG.E desc[UR4][R12.64], R24 ;  /* 0x000000180c007986 */ /* 0x0003e2000c101904 */
[----:B------:R-:W-:-:S05]  /*04e0*/  IMAD.WIDE.U32 R18, R26, 0x4, R16 ;  /* 0x000000041a127825 */ /* 0x000fca00078e0010 */
[----:B------:R2:W3:Y:S01]  /*04f0*/  LDG.E R26, desc[UR4][R18.64] ;  /* 0x00000004121a7981 */ /* 0x0004e2000c1e1900 */
[----:B------:R-:W-:-:S04]  /*0500*/  IMAD.WIDE.U32 R16, R28, 0x4, R16 ;  /* 0x000000041c107825 */ /* 0x000fc800078e0010 */
[----:B--2---:R-:W-:-:S05]  /*0510*/  IMAD.WIDE.U32 R18, R29, 0x4, R14 ;  /* 0x000000041d127825 */ /* 0x004fca00078e000e */
[----:B------:R-:W3:Y:S01]  /*0520*/  LDG.E R28, desc[UR4][R18.64] ;  /* 0x00000004121c7981 */ /* 0x000ee2000c1e1900 */
[----:B------:R-:W-:Y:S01]  /*0530*/  IMAD.WIDE.U32 R14, R10, 0x4, R14 ;  /* 0x000000040a0e7825 */ /* 0x000fe200078e000e */
[----:B------:R-:W-:-:S03]  /*0540*/  IADD3 R9, PT, PT, R9, 0x8, RZ ;  /* 0x0000000809097810 */ /* 0x000fc60007ffe0ff */
[----:B---3--:R-:W-:-:S05]  /*0550*/  FFMA R26, R26, R28, R24 ;  /* 0x0000001c1a1a7223 */ /* 0x008fca0000000018 */
[----:B------:R2:W-:Y:S04]  /*0560*/  STG.E desc[UR4][R12.64], R26 ;  /* 0x0000001a0c007986 */ /* 0x0005e8000c101904 */
[----:B------:R-:W1:Y:S04]  /*0570*/  LDG.E R17, desc[UR4][R16.64] ;  /* 0x0000000410117981 */ /* 0x000e68000c1e1900 */
[----:B------:R-:W1:Y:S01]  /*0580*/  LDG.E R14, desc[UR4][R14.64] ;  /* 0x000000040e0e7981 */ /* 0x000e62000c1e1900 */
[----:B------:R-:W-:Y:S02]  /*0590*/  ISETP.NE.AND P0, PT, R9, RZ, PT ;  /* 0x000000ff0900720c */ /* 0x000fe40003f05270 */
[----:B------:R-:W-:-:S02]  /*05a0*/  IADD3 R22, PT, PT, R22, 0x8, RZ ;  /* 0x0000000816167810 */ /* 0x000fc40007ffe0ff */
[C---:B------:R-:W-:Y:S02]  /*05b0*/  LEA R11, R8.reuse, R11, 0x3 ;  /* 0x0000000b080b7211 */ /* 0x040fe400078e18ff */
[C---:B------:R-:W-:Y:S02]  /*05c0*/  LEA R21, R8.reuse, R21, 0x3 ;  /* 0x0000001508157211 */ /* 0x040fe400078e18ff */
[C---:B------:R-:W-:Y:S02]  /*05d0*/  LEA R23, R8.reuse, R23, 0x3 ;  /* 0x0000001708177211 */ /* 0x040fe400078e18ff */
[C---:B------:R-:W-:Y:S02]  /*05e0*/  LEA R25, R8.reuse, R25, 0x3 ;  /* 0x0000001908197211 */ /* 0x040fe400078e18ff */
[C---:B------:R-:W-:Y:S02]  /*05f0*/  LEA R27, R8.reuse, R27, 0x3 ;  /* 0x0000001b081b7211 */ /* 0x040fe400078e18ff */
[----:B------:R-:W-:-:S02]  /*0600*/  LEA R29, R8, R29, 0x3 ;  /* 0x0000001d081d7211 */ /* 0x000fc400078e18ff */
[C---:B------:R-:W-:Y:S02]  /*0610*/  LEA R10, R8.reuse, R10, 0x3 ;  /* 0x0000000a080a7211 */ /* 0x040fe400078e18ff */
[----:B------:R-:W-:Y:S01]  /*0620*/  LEA R20, R8, R20, 0x3 ;  /* 0x0000001408147211 */ /* 0x000fe200078e18ff */
[----:B-1----:R-:W-:-:S05]  /*0630*/  FFMA R24, R17, R14, R26 ;  /* 0x0000000e11187223 */ /* 0x002fca000000001a */
[----:B------:R2:W-:Y:S01]  /*0640*/  STG.E desc[UR4][R12.64], R24 ;  /* 0x000000180c007986 */ /* 0x0005e2000c101904 */
[----:B------:R-:W-:Y:S05]  /*0650*/  @P0 BRA `(.L_x_18) ;  /* 0xfffffff800ec0947 */ /* 0x000fea000383ffff */
[----:B------:R-:W-:-:S07]  /*0660*/  MOV R9, R3 ;  /* 0x0000000300097202 */ /* 0x000fce0000000f00 */
.L_x_17:
[----:B------:R-:W-:-:S13]  /*0670*/  ISETP.NE.AND P0, PT, R4, RZ, PT ;  /* 0x000000ff0400720c */ /* 0x000fda0003f05270 */
[----:B------:R-:W-:Y:S05]  /*0680*/  @!P0 BRA `(.L_x_19) ;  /* 0x00000004001c8947 */ /* 0x000fea0003800000 */
[----:B------:R-:W-:Y:S02]  /*0690*/  IADD3 R10, PT, PT, R4, -0x1, RZ ;  /* 0xffffffff040a7810 */ /* 0x000fe40007ffe0ff */
[----:B------:R-:W-:Y:S02]  /*06a0*/  ISETP.NE.AND P1, PT, R5, RZ, PT ;  /* 0x000000ff0500720c */ /* 0x000fe40003f25270 */
[----:B------:R-:W-:-:S13]  /*06b0*/  ISETP.GE.U32.AND P0, PT, R10, 0x3, PT ;  /* 0x000000030a00780c */ /* 0x000fda0003f06070 */
[----:B------:R-:W-:Y:S05]  /*06c0*/  @!P0 BRA `(.L_x_20) ;  /* 0x00000000008c8947 */ /* 0x000fea0003800000 */
[----:B------:R-:W1:Y:S01]  /*06d0*/  LDC.64 R10, c[0x0][0x380] ;  /* 0x0000e000ff0a7b82 */ /* 0x000e620000000a00 */
[-C--:B------:R-:W-:Y:S02]  /*06e0*/  IMAD R25, R0, R8.reuse, R9 ;  /* 0x0000000800197224 */ /* 0x080fe400078e0209 */
[----:B------:R-:W-:-:S05]  /*06f0*/  IMAD R21, R9, R8, R7 ;  /* 0x0000000809157224 */ /* 0x000fca00078e0207 */
[----:B------:R-:W3:Y:S01]  /*0700*/  LDC.64 R14, c[0x0][0x388] ;  /* 0x0000e200ff0e7b82 */ /* 0x000ee20000000a00 */
[----:B-1----:R-:W-:-:S06]  /*0710*/  IMAD.WIDE.U32 R16, R25, 0x4, R10 ;  /* 0x0000000419107825 */ /* 0x002fcc00078e000a */
[----:B------:R-:W4:Y:S01]  /*0720*/  LDG.E R17, desc[UR4][R16.64] ;  /* 0x0000000410117981 */ /* 0x000f22000c1e1900 */
[----:B---3--:R-:W-:-:S06]  /*0730*/  IMAD.WIDE.U32 R18, R21, 0x4, R14 ;  /* 0x0000000415127825 */ /* 0x008fcc00078e000e */
[----:B------:R-:W4:Y:S01]  /*0740*/  LDG.E R18, desc[UR4][R18.64] ;  /* 0x0000000412127981 */ /* 0x000f22000c1e1900 */
[----:B------:R-:W-:Y:S02]  /*0750*/  IADD3 R23, PT, PT, R25, 0x1, RZ ;  /* 0x0000000119177810 */ /* 0x000fe40007ffe0ff */
[----:B------:R-:W-:-:S03]  /*0760*/  IADD3 R29, PT, PT, R21, R8, RZ ;  /* 0x00000008151d7210 */ /* 0x000fc60007ffe0ff */
[----:B------:R-:W-:-:S04]  /*0770*/  IMAD.WIDE.U32 R20, R23, 0x4, R10 ;  /* 0x0000000417147825 */ /* 0x000fc800078e000a */
[----:B------:R-:W-:-:S04]  /*0780*/  IMAD.WIDE.U32 R22, R29, 0x4, R14 ;  /* 0x000000041d167825 */ /* 0x000fc800078e000e */
[----:B----45:R-:W-:-:S05]  /*0790*/  FFMA R27, R17, R18, R24 ;  /* 0x00000012111b7223 */ /* 0x030fca0000000018 */
[----:B------:R1:W-:Y:S04]  /*07a0*/  STG.E desc[UR4][R12.64], R27 ;  /* 0x0000001b0c007986 */ /* 0x0003e8000c101904 */
[----:B------:R-:W3:Y:S04]  /*07b0*/  LDG.E R20, desc[UR4][R20.64] ;  /* 0x0000000414147981 */ /* 0x000ee8000c1e1900 */
[----:B------:R-:W3:Y:S01]  /*07c0*/  LDG.E R22, desc[UR4][R22.64] ;  /* 0x0000000416167981 */ /* 0x000ee2000c1e1900 */
[----:B--2---:R-:W-:Y:S02]  /*07d0*/  IADD3 R24, PT, PT, R25, 0x2, RZ ;  /* 0x0000000219187810 */ /* 0x004fe40007ffe0ff */
[----:B------:R-:W-:-:S03]  /*07e0*/  IADD3 R26, PT, PT, R29, R8, RZ ;  /* 0x000000081d1a7210 */ /* 0x000fc60007ffe0ff */
[----:B------:R-:W-:-:S04]  /*07f0*/  IMAD.WIDE.U32 R16, R24, 0x4, R10 ;  /* 0x0000000418107825 */ /* 0x000fc800078e000a */
[----:B------:R-:W-:-:S04]  /*0800*/  IMAD.WIDE.U32 R18, R26, 0x4, R14 ;  /* 0x000000041a127825 */ /* 0x000fc800078e000e */
[----:B---3--:R-:W-:-:S05]  /*0810*/  FFMA R29, R20, R22, R27 ;  /* 0x00000016141d7223 */ /* 0x008fca000000001b */
[----:B------:R3:W-:Y:S04]  /*0820*/  STG.E desc[UR4][R12.64], R29 ;  /* 0x0000001d0c007986 */ /* 0x0007e8000c101904 */
[----:B------:R-:W2:Y:S04]  /*0830*/  LDG.E R16, desc[UR4][R16.64] ;  /* 0x0000000410107981 */ /* 0x000ea8000c1e1900 */
[----:B------:R-:W2:Y:S01]  /*0840*/  LDG.E R18, desc[UR4][R18.64] ;  /* 0x0000000412127981 */ /* 0x000ea2000c1e1900 */
[----:B------:R-:W-:Y:S02]  /*0850*/  IADD3 R25, PT, PT, R25, 0x3, RZ ;  /* 0x0000000319197810 */ /* 0x000fe40007ffe0ff */
[----:B-1----:R-:W-:-:S03]  /*0860*/  IADD3 R27, PT, PT, R26, R8, RZ ;  /* 0x000000081a1b7210 */ /* 0x002fc60007ffe0ff */
        /* <DEDUP_REMOVED lines=9> */
.L_x_20:
[----:B------:R-:W-:Y:S05]  /*0900*/  @!P1 BRA `(.L_x_19) ;  /* 0x00000000007c9947 */ /* 0x000fea0003800000 */
[----:B------:R-:W1:Y:S01]  /*0910*/  LDC.64 R10, c[0x0][0x380] ;  /* 0x0000e000ff0a7b82 */ /* 0x000e620000000a00 */
[----:B------:R-:W-:-:S07]  /*0920*/  ISETP.NE.AND P0, PT, R5, 0x1, PT ;  /* 0x000000010500780c */ /* 0x000fce0003f05270 */
[----:B------:R-:W4:Y:S06]  /*0930*/  LDC.64 R14, c[0x0][0x388] ;  /* 0x0000e200ff0e7b82 */ /* 0x000f2c0000000a00 */
[-C--:B---3--:R-:W-:Y:S02]  /*0940*/  @P0 IMAD R21, R0, R8.reuse, R9 ;  /* 0x0000000800150224 */ /* 0x088fe400078e0209 */
[----:B------:R-:W-:Y:S02]  /*0950*/  @P0 IMAD R23, R9, R8, R7 ;  /* 0x0000000809170224 */ /* 0x000fe400078e0207 */
[----:B-1----:R-:W-:-:S06]  /*0960*/  @P0 IMAD.WIDE.U32 R16, R21, 0x4, R10 ;  /* 0x0000000415100825 */ /* 0x002fcc00078e000a */
[----:B------:R-:W3:Y:S01]  /*0970*/  @P0 LDG.E R17, desc[UR4][R16.64] ;  /* 0x0000000410110981 */ /* 0x000ee2000c1e1900 */
[----:B----4-:R-:W-:-:S06]  /*0980*/  @P0 IMAD.WIDE.U32 R18, R23, 0x4, R14 ;  /* 0x0000000417120825 */ /* 0x010fcc00078e000e */
[----:B------:R-:W3:Y:S01]  /*0990*/  @P0 LDG.E R18, desc[UR4][R18.64] ;  /* 0x0000000412120981 */ /* 0x000ee2000c1e1900 */
[----:B------:R-:W-:Y:S02]  /*09a0*/  @P0 IADD3 R21, PT, PT, R21, 0x1, RZ ;  /* 0x0000000115150810 */ /* 0x000fe40007ffe0ff */
[----:B------:R-:W-:-:S03]  /*09b0*/  @P0 IADD3 R23, PT, PT, R23, R8, RZ ;  /* 0x0000000817170210 */ /* 0x000fc60007ffe0ff */
[----:B------:R-:W-:-:S04]  /*09c0*/  @P0 IMAD.WIDE.U32 R10, R21, 0x4, R10 ;  /* 0x00000004150a0825 */ /* 0x000fc800078e000a */
[----:B------:R-:W-:Y:S02]  /*09d0*/  @P0 IMAD.WIDE.U32 R20, R23, 0x4, R14 ;  /* 0x0000000417140825 */ /* 0x000fe400078e000e */
[----:B------:R-:W1:Y:S01]  /*09e0*/  LDC.64 R22, c[0x0][0x380] ;  /* 0x0000e000ff167b82 */ /* 0x000e620000000a00 */
[----:B------:R-:W-:-:S07]  /*09f0*/  LOP3.LUT P1, RZ, R8, 0x1, RZ, 0xc0, !PT ;  /* 0x0000000108ff7812 */ /* 0x000fce000782c0ff */
[----:B------:R-:W4:Y:S01]  /*0a00*/  LDC.64 R14, c[0x0][0x388] ;  /* 0x0000e200ff0e7b82 */ /* 0x000f220000000a00 */
[----:B---3-5:R-:W-:-:S05]  /*0a10*/  @P0 FFMA R25, R17, R18, R24 ;  /* 0x0000001211190223 */ /* 0x028fca0000000018 */
[----:B------:R3:W-:Y:S04]  /*0a20*/  @P0 STG.E desc[UR4][R12.64], R25 ;  /* 0x000000190c000986 */ /* 0x0007e8000c101904 */
[----:B------:R-:W2:Y:S04]  /*0a30*/  @P0 LDG.E R10, desc[UR4][R10.64] ;  /* 0x000000040a0a0981 */ /* 0x000ea8000c1e1900 */
[----:B------:R-:W2:Y:S01]  /*0a40*/  @P0 LDG.E R20, desc[UR4][R20.64] ;  /* 0x0000000414140981 */ /* 0x000ea2000c1e1900 */
[----:B------:R-:W-:-:S05]  /*0a50*/  @P0 IADD3 R9, PT, PT, R9, 0x2, RZ ;  /* 0x0000000209090810 */ /* 0x000fca0007ffe0ff */
[-C--:B------:R-:W-:Y:S02]  /*0a60*/  @P1 IMAD R17, R0, R8.reuse, R9 ;  /* 0x0000000800111224 */ /* 0x080fe400078e0209 */
[----:B------:R-:W-:Y:S02]  /*0a70*/  @P1 IMAD R9, R9, R8, R7 ;  /* 0x0000000809091224 */ /* 0x000fe400078e0207 */
[----:B-1----:R-:W-:-:S04]  /*0a80*/  @P1 IMAD.WIDE.U32 R22, R17, 0x4, R22 ;  /* 0x0000000411161825 */ /* 0x002fc800078e0016 */
[----:B----4-:R-:W-:-:S04]  /*0a90*/  @P1 IMAD.WIDE.U32 R14, R9, 0x4, R14 ;  /* 0x00000004090e1825 */ /* 0x010fc800078e000e */
[----:B--2---:R-:W-:-:S05]  /*0aa0*/  @P0 FFMA R24, R10, R20, R25 ;  /* 0x000000140a180223 */ /* 0x004fca0000000019 */
[----:B------:R3:W-:Y:S04]  /*0ab0*/  @P0 STG.E desc[UR4][R12.64], R24 ;  /* 0x000000180c000986 */ /* 0x0007e8000c101904 */
[----:B------:R-:W2:Y:S04]  /*0ac0*/  @P1 LDG.E R23, desc[UR4][R22.64] ;  /* 0x0000000416171981 */ /* 0x000ea8000c1e1900 */
[----:B------:R-:W2:Y:S02]  /*0ad0*/  @P1 LDG.E R14, desc[UR4][R14.64] ;  /* 0x000000040e0e1981 */ /* 0x000ea4000c1e1900 */
[----:B--2---:R-:W-:-:S05]  /*0ae0*/  @P1 FFMA R9, R23, R14, R24 ;  /* 0x0000000e17091223 */ /* 0x004fca0000000018 */
[----:B------:R3:W-:Y:S02]  /*0af0*/  @P1 STG.E desc[UR4][R12.64], R9 ;  /* 0x000000090c001986 */ /* 0x0007e4000c101904 */
.L_x_19:
[----:B------:R-:W-:-:S04]  /*0b00*/  IADD3 R7, PT, PT, R7, 0x1, RZ ;  /* 0x0000000107077810 */ /* 0x000fc80007ffe0ff */
[----:B------:R-:W-:-:S13]  /*0b10*/  ISETP.NE.AND P0, PT, R7, R8, PT ;  /* 0x000000080700720c */ /* 0x000fda0003f05270 */
[----:B------:R-:W-:Y:S05]  /*0b20*/  @P0 BRA `(.L_x_21) ;  /* 0xfffffff400700947 */ /* 0x000fea000383ffff */
[----:B------:R-:W-:Y:S05]  /*0b30*/  EXIT ;  /* 0x000000000000794d */ /* 0x000fea0003800000 */
.L_x_22:
        /* <DEDUP_REMOVED lines=12> */
.L_x_32:


//--------------------- .text._Z27matrixMultiOneElemPerThreadPfS_S_j --------------------------
	.section	.text._Z27matrixMultiOneElemPerThreadPfS_S_j,"ax",@progbits
	.align	128
        .global         _Z27matrixMultiOneElemPerThreadPfS_S_j
        .type           _Z27matrixMultiOneElemPerThreadPfS_S_j,@function
        .size           _Z27matrixMultiOneElemPerThreadPfS_S_j,(.L_x_33 - _Z27matrixMultiOneElemPerThreadPfS_S_j)
        .other          _Z27matrixMultiOneElemPerThreadPfS_S_j,@"STO_CUDA_ENTRY STV_DEFAULT"
_Z27matrixMultiOneElemPerThreadPfS_S_j:
.text._Z27matrixMultiOneElemPerThreadPfS_S_j:
[----:B------:R-:W-:Y:S01]  /*0000*/  LDC R1, c[0x0][0x37c] ;  /* 0x0000df00ff017b82 */ /* 0x000fe20000000800 */
[----:B------:R-:W0:Y:S07]  /*0010*/  S2R R3, SR_TID.X ;  /* 0x0000000000037919 */ /* 0x000e2e0000002100 */
[----:B------:R-:W1:Y:S01]  /*0020*/  S2UR UR4, SR_CTAID.Y ;  /* 0x00000000000479c3 */ /* 0x000e620000002600 */
[----:B------:R-:W2:Y:S07]  /*0030*/  S2R R9, SR_TID.Y ;  /* 0x0000000000097919 */ /* 0x000eae0000002200 */
[----:B------:R-:W0:Y:S08]  /*0040*/  S2UR UR6, SR_CTAID.X ;  /* 0x00000000000679c3 */ /* 0x000e300000002500 */
[----:B------:R-:W0:Y:S01]  /*0050*/  LDC R2, c[0x0][0x360] ;  /* 0x0000d800ff027b82 */ /* 0x000e220000000800 */
[----:B------:R-:W1:Y:S07]  /*0060*/  LDCU UR5, c[0x0][0x364] ;  /* 0x00006c80ff0577ac */ /* 0x000e6e0008000800 */
[----:B------:R-:W3:Y:S01]  /*0070*/  LDC R0, c[0x0][0x398] ;  /* 0x0000e600ff007b82 */ /* 0x000ee20000000800 */
[----:B-1----:R-:W-:Y:S01]  /*0080*/  UIMAD UR4, UR4, UR5, URZ ;  /* 0x00000005040472a4 */ /* 0x002fe2000f8e02ff */
[----:B0-----:R-:W-:-:S05]  /*0090*/  IMAD R3, R2, UR6, R3 ;  /* 0x0000000602037c24 */ /* 0x001fca000f8e0203 */
[----:B--2---:R-:W-:-:S04]  /*00a0*/  IADD3 R5, PT, PT, R9, UR4, RZ ;  /* 0x0000000409057c10 */ /* 0x004fc8000fffe0ff */
[----:B------:R-:W-:-:S04]  /*00b0*/  VIMNMX.U32 R7, PT, PT, R3, R5, !PT ;  /* 0x0000000503077248 */ /* 0x000fc80007fe0000 */
[----:B---3--:R-:W-:-:S13]  /*00c0*/  ISETP.GE.U32.AND P0, PT, R7, R0, PT ;  /* 0x000000000700720c */ /* 0x008fda0003f06070 */
        /* <DEDUP_REMOVED lines=11> */
[C---:B------:R-:W-:Y:S01]  /*0180*/  LOP3.LUT R4, R0.reuse, 0xfffffff8, RZ, 0xc0, !PT ;  /* 0xfffffff800047812 */ /* 0x040fe200078ec0ff */
[C---:B------:R-:W-:Y:S01]  /*0190*/  IMAD R27, R0.reuse, 0x5, R5 ;  /* 0x00000005001b7824 */ /* 0x040fe200078e0205 */
[C---:B------:R-:W-:Y:S01]  /*01a0*/  IADD3 R26, PT, PT, R0.reuse, UR4, R9 ;  /* 0x00000004001a7c10 */ /* 0x040fe2000fffe009 */
[C-C-:B------:R-:W-:Y:S01]  /*01b0*/  IMAD R9, R0.reuse, 0x3, R5.reuse ;  /* 0x0000000300097824 */ /* 0x140fe200078e0205 */
[CC--:B------:R-:W-:Y:S01]  /*01c0*/  LEA R7, R0.reuse, R5.reuse, 0x1 ;  /* 0x0000000500077211 */ /* 0x0c0fe200078e08ff */
[C-C-:B------:R-:W-:Y:S01]  /*01d0*/  IMAD R29, R0.reuse, 0x6, R5.reuse ;  /* 0x00000006001d7824 */ /* 0x140fe200078e0205 */
[CC--:B------:R-:W-:Y:S01]  /*01e0*/  LEA R11, R0.reuse, R5.reuse, 0x2 ;  /* 0x00000005000b7211 */ /* 0x0c0fe200078e10ff */
[----:B------:R-:W-:Y:S01]  /*01f0*/  IMAD R8, R0, 0x7, R5 ;  /* 0x0000000700087824 */ /* 0x000fe200078e0205 */
[----:B------:R-:W-:Y:S01]  /*0200*/  MOV R10, R5 ;  /* 0x00000005000a7202 */ /* 0x000fe20000000f00 */
[----:B------:R-:W-:Y:S01]  /*0210*/  IMAD R28, R3, R0, 0x3 ;  /* 0x00000003031c7424 */ /* 0x000fe200078e0200 */
[----:B------:R-:W-:-:S07]  /*0220*/  IADD3 R6, PT, PT, -R4, RZ, RZ ;  /* 0x000000ff04067210 */ /* 0x000fce0007ffe1ff */
.L_x_24:
[----:B-1----:R-:W1:Y:S01]  /*0230*/  LDC.64 R16, c[0x0][0x380] ;  /* 0x0000e000ff107b82 */ /* 0x002e620000000a00 */
[----:B------:R-:W-:-:S07]  /*0240*/  IADD3 R25, PT, PT, R28, -0x3, RZ ;  /* 0xfffffffd1c197810 */ /* 0x000fce0007ffe0ff */
[----:B------:R-:W2:Y:S01]  /*0250*/  LDC.64 R14, c[0x0][0x388] ;  /* 0x0000e200ff0e7b82 */ /* 0x000ea20000000a00 */
[----:B-1----:R-:W-:-:S06]  /*0260*/  IMAD.WIDE.U32 R24, R25, 0x4, R16 ;  /* 0x0000000419187825 */ /* 0x002fcc00078e0010 */
[----:B------:R-:W3:Y:S01]  /*0270*/  LDG.E R24, desc[UR6][R24.64] ;  /* 0x0000000618187981 */ /* 0x000ee2000c1e1900 */
[----:B--2---:R-:W-:-:S06]  /*0280*/  IMAD.WIDE.U32 R18, R10, 0x4, R14 ;  /* 0x000000040a127825 */ /* 0x004fcc00078e000e */
[----:B------:R-:W3:Y:S01]  /*0290*/  LDG.E R19, desc[UR6][R18.64] ;  /* 0x0000000612137981 */ /* 0x000ee2000c1e1900 */
[----:B------:R-:W-:Y:S01]  /*02a0*/  IADD3 R23, PT, PT, R28, -0x2, RZ ;  /* 0xfffffffe1c177810 */ /* 0x000fe20007ffe0ff */
[----:B---3-5:R-:W-:-:S04]  /*02b0*/  FFMA R19, R24, R19, R21 ;  /* 0x0000001318137223 */ /* 0x028fc80000000015 */
[----:B------:R-:W-:-:S04]  /*02c0*/  IMAD.WIDE.U32 R20, R23, 0x4, R16 ;  /* 0x0000000417147825 */ /* 0x000fc800078e0010 */
[----:B------:R-:W-:Y:S01]  /*02d0*/  IMAD.WIDE.U32 R22, R26, 0x4, R14 ;  /* 0x000000041a167825 */ /* 0x000fe200078e000e */
[----:B------:R1:W-:Y:S04]  /*02e0*/  STG.E desc[UR6][R12.64], R19 ;  /* 0x000000130c007986 */ /* 0x0003e8000c101906 */
[----:B------:R-:W2:Y:S04]  /*02f0*/  LDG.E R20, desc[UR6][R20.64] ;  /* 0x0000000614147981 */ /* 0x000ea8000c1e1900 */
[----:B------:R-:W2:Y:S01]  /*0300*/  LDG.E R22, desc[UR6][R22.64] ;  /* 0x0000000616167981 */ /* 0x000ea2000c1e1900 */
[----:B------:R-:W-:-:S05]  /*0310*/  IADD3 R25, PT, PT, R28, -0x1, RZ ;  /* 0xffffffff1c197810 */ /* 0x000fca0007ffe0ff */
[----:B------:R-:W-:-:S04]  /*0320*/  IMAD.WIDE.U32 R24, R25, 0x4, R16 ;  /* 0x0000000419187825 */ /* 0x000fc800078e0010 */
[----:B--2---:R-:W-:Y:S01]  /*0330*/  FFMA R23, R20, R22, R19 ;  /* 0x0000001614177223 */ /* 0x004fe20000000013 */
[----:B-1----:R-:W-:-:S04]  /*0340*/  IMAD.WIDE.U32 R18, R7, 0x4, R14 ;  /* 0x0000000407127825 */ /* 0x002fc800078e000e */
[----:B------:R1:W-:Y:S04]  /*0350*/  STG.E desc[UR6][R12.64], R23 ;  /* 0x000000170c007986 */ /* 0x0003e8000c101906 */
[----:B------:R-:W2:Y:S04]  /*0360*/  LDG.E R24, desc[UR6][R24.64] ;  /* 0x0000000618187981 */ /* 0x000ea8000c1e1900 */
[----:B------:R-:W2:Y:S01]  /*0370*/  LDG.E R18, desc[UR6][R18.64] ;  /* 0x0000000612127981 */ /* 0x000ea2000c1e1900 */
[----:B------:R-:W-:-:S04]  /*0380*/  IMAD.WIDE.U32 R20, R9, 0x4, R14 ;  /* 0x0000000409147825 */ /* 0x000fc800078e000e */
[----:B--2---:R-:W-:Y:S01]  /*0390*/  FFMA R25, R24, R18, R23 ;  /* 0x0000001218197223 */ /* 0x004fe20000000017 */
[----:B------:R-:W-:-:S04]  /*03a0*/  IMAD.WIDE.U32 R18, R28, 0x4, R16 ;  /* 0x000000041c127825 */ /* 0x000fc800078e0010 */
[----:B------:R2:W-:Y:S04]  /*03b0*/  STG.E desc[UR6][R12.64], R25 ;  /* 0x000000190c007986 */ /* 0x0005e8000c101906 */
[----:B------:R-:W3:Y:S04]  /*03c0*/  LDG.E R22, desc[UR6][R18.64] ;  /* 0x0000000612167981 */ /* 0x000ee8000c1e1900 */
[----:B------:R-:W3:Y:S01]  /*03d0*/  LDG.E R21, desc[UR6][R20.64] ;  /* 0x0000000614157981 */ /* 0x000ee2000c1e1900 */
[----:B-1----:R-:W-:Y:S01]  /*03e0*/  IADD3 R23, PT, PT, R28, 0x1, RZ ;  /* 0x000000011c177810 */ /* 0x002fe20007ffe0ff */
[----:B---3--:R-:W-:-:S04]  /*03f0*/  FFMA R21, R22, R21, R25 ;  /* 0x0000001516157223 */ /* 0x008fc80000000019 */
[----:B------:R-:W-:-:S04]  /*0400*/  IMAD.WIDE.U32 R22, R23, 0x4, R16 ;  /* 0x0000000417167825 */ /* 0x000fc800078e0010 */
[----:B--2---:R-:W-:Y:S01]  /*0410*/  IMAD.WIDE.U32 R24, R11, 0x4, R14 ;  /* 0x000000040b187825 */ /* 0x004fe200078e000e */
[----:B------:R1:W-:Y:S04]  /*0420*/  STG.E desc[UR6][R12.64], R21 ;  /* 0x000000150c007986 */ /* 0x0003e8000c101906 */
[----:B------:R-:W2:Y:S04]  /*0430*/  LDG.E R22, desc[UR6][R22.64] ;  /* 0x0000000616167981 */ /* 0x000ea8000c1e1900 */
[----:B------:R-:W2:Y:S01]  /*0440*/  LDG.E R24, desc[UR6][R24.64] ;  /* 0x0000000618187981 */ /* 0x000ea2000c1e1900 */
[----:B------:R-:W-:-:S05]  /*0450*/  IADD3 R19, PT, PT, R28, 0x2, RZ ;  /* 0x000000021c137810 */ /* 0x000fca0007ffe0ff */
[----:B------:R-:W-:-:S04]  /*0460*/  IMAD.WIDE.U32 R18, R19, 0x4, R16 ;  /* 0x0000000413127825 */ /* 0x000fc800078e0010 */
[----:B--2---:R-:W-:Y:S01]  /*0470*/  FFMA R23, R22, R24, R21 ;  /* 0x0000001816177223 */ /* 0x004fe20000000015 */
[----:B-1----:R-:W-:-:S04]  /*0480*/  IMAD.WIDE.U32 R20, R27, 0x4, R14 ;  /* 0x000000041b147825 */ /* 0x002fc800078e000e */
[----:B------:R1:W-:Y:S04]  /*0490*/  STG.E desc[UR6][R12.64], R23 ;  /* 0x000000170c007986 */ /* 0x0003e8000c101906 */
[----:B------:R-:W2:Y:S04]  /*04a0*/  LDG.E R18, desc[UR6][R18.64] ;  /* 0x0000000612127981 */ /* 0x000ea8000c1e1900 */
[----:B------:R-:W2:Y:S01]  /*04b0*/  LDG.E R20, desc[UR6][R20.64] ;  /* 0x0000000614147981 */ /* 0x000ea2000c1e1900 */
[----:B------:R-:W-:Y:S01]  /*04c0*/  IADD3 R25, PT, PT, R28, 0x3, RZ ;  /* 0x000000031c197810 */ /* 0x000fe20007ffe0ff */
[----:B--2---:R-:W-:-:S04]  /*04d0*/  FFMA R19, R18, R20, R23 ;  /* 0x0000001412137223 */ /* 0x004fc80000000017 */
[----:B-1----:R-:W-:-:S04]  /*04e0*/  IMAD.WIDE.U32 R22, R25, 0x4, R16 ;  /* 0x0000000419167825 */ /* 0x002fc800078e0010 */
[--C-:B------:R-:W-:Y:S01]  /*04f0*/  IMAD.WIDE.U32 R24, R29, 0x4, R14.reuse ;  /* 0x000000041d187825 */ /* 0x100fe200078e000e */
[----:B------:R1:W-:Y:S04]  /*0500*/  STG.E desc[UR6][R12.64], R19 ;  /* 0x000000130c007986 */ /* 0x0003e8000c101906 */
[----:B------:R-:W2:Y:S04]  /*0510*/  LDG.E R22, desc[UR6][R22.64] ;  /* 0x0000000616167981 */ /* 0x000ea8000c1e1900 */
[----:B------:R-:W2:Y:S01]  /*0520*/  LDG.E R24, desc[UR6][R24.64] ;  /* 0x0000000618187981 */ /* 0x000ea2000c1e1900 */
[----:B------:R-:W-:Y:S01]  /*0530*/  IADD3 R21, PT, PT, R28, 0x4, RZ ;  /* 0x000000041c157810 */ /* 0x000fe20007ffe0ff */
[----:B------:R-:W-:-:S04]  /*0540*/  IMAD.WIDE.U32 R14, R8, 0x4, R14 ;  /* 0x00000004080e7825 */ /* 0x000fc800078e000e */
[----:B------:R-:W-:-:S04]  /*0550*/  IMAD.WIDE.U32 R16, R21, 0x4, R16 ;  /* 0x0000000415107825 */ /* 0x000fc800078e0010 */
[----:B--2---:R-:W-:-:S05]  /*0560*/  FFMA R23, R22, R24, R19 ;  /* 0x0000001816177223 */ /* 0x004fca0000000013 */
[----:B------:R1:W-:Y:S04]  /*0570*/  STG.E desc[UR6][R12.64], R23 ;  /* 0x000000170c007986 */ /* 0x0003e8000c101906 */
[----:B------:R-:W2:Y:S04]  /*0580*/  LDG.E R16, desc[UR6][R16.64] ;  /* 0x0000000610107981 */ /* 0x000ea8000c1e1900 */
[----:B------:R-:W2:Y:S01]  /*0590*/  LDG.E R14, desc[UR6][R14.64] ;  /* 0x000000060e0e7981 */ /* 0x000ea2000c1e1900 */
[----:B------:R-:W-:-:S04]  /*05a0*/  IADD3 R6, PT, PT, R6, 0x8, RZ ;  /* 0x0000000806067810 */ /* 0x000fc80007ffe0ff */
[----:B------:R-:W-:Y:S02]  /*05b0*/  ISETP.NE.AND P1, PT, R6, RZ, PT ;  /* 0x000000ff0600720c */ /* 0x000fe40003f25270 */
[----:B------:R-:W-:Y:S02]  /*05c0*/  IADD3 R28, PT, PT, R28, 0x8, RZ ;  /* 0x000000081c1c7810 */ /* 0x000fe40007ffe0ff */
[C---:B------:R-:W-:Y:S02]  /*05d0*/  LEA R26, R0.reuse, R26, 0x3 ;  /* 0x0000001a001a7211 */ /* 0x040fe400078e18ff */
[C---:B------:R-:W-:Y:S02]  /*05e0*/  LEA R7, R0.reuse, R7, 0x3 ;  /* 0x0000000700077211 */ /* 0x040fe400078e18ff */
[C---:B------:R-:W-:Y:S02]  /*05f0*/  LEA R9, R0.reuse, R9, 0x3 ;  /* 0x0000000900097211 */ /* 0x040fe400078e18ff */
[----:B------:R-:W-:-:S02]  /*0600*/  LEA R11, R0, R11, 0x3 ;  /* 0x0000000b000b7211 */ /* 0x000fc400078e18ff */
[C---:B------:R-:W-:Y:S02]  /*0610*/  LEA R27, R0.reuse, R27, 0x3 ;  /* 0x0000001b001b7211 */ /* 0x040fe400078e18ff */
[C---:B------:R-:W-:Y:S02]  /*0620*/  LEA R29, R0.reuse, R29, 0x3 ;  /* 0x0000001d001d7211 */ /* 0x040fe400078e18ff */
[C---:B------:R-:W-:Y:S02]  /*0630*/  LEA R8, R0.reuse, R8, 0x3 ;  /* 0x0000000800087211 */ /* 0x040fe400078e18ff */
[----:B------:R-:W-:Y:S01]  /*0640*/  LEA R10, R0, R10, 0x3 ;  /* 0x0000000a000a7211 */ /* 0x000fe200078e18ff */
[----:B--2---:R-:W-:-:S05]  /*0650*/  FFMA R21, R16, R14, R23 ;  /* 0x0000000e10157223 */ /* 0x004fca0000000017 */
[----:B------:R1:W-:Y:S01]  /*0660*/  STG.E desc[UR6][R12.64], R21 ;  /* 0x000000150c007986 */ /* 0x0003e2000c101906 */
[----:B------:R-:W-:Y:S05]  /*0670*/  @P1 BRA `(.L_x_24) ;  /* 0xfffffff800ec1947 */ /* 0x000fea000383ffff */
.L_x_23:
[----:B------:R-:W-:Y:S05]  /*0680*/  @!P0 EXIT ;  /* 0x000000000000894d */ /* 0x000fea0003800000 */
[----:B------:R-:W-:Y:S02]  /*0690*/  ISETP.GE.U32.AND P0, PT, R2, 0x4, PT ;  /* 0x000000040200780c */ /* 0x000fe40003f06070 */
[----:B------:R-:W-:-:S04]  /*06a0*/  LOP3.LUT R10, R0, 0x3, RZ, 0xc0, !PT ;  /* 0x00000003000a7812 */ /* 0x000fc800078ec0ff */
[----:B------:R-:W-:-:S07]  /*06b0*/  ISETP.NE.AND P1, PT, R10, RZ, PT ;  /* 0x000000ff0a00720c */ /* 0x000fce0003f25270 */
[----:B------:R-:W-:Y:S06]  /*06c0*/  @!P0 BRA `(.L_x_25) ;  /* 0x00000000008c8947 */ /* 0x000fec0003800000 */
[----:B------:R-:W2:Y:S01]  /*06d0*/  LDC.64 R8, c[0x0][0x380] ;  /* 0x0000e000ff087b82 */ /* 0x000ea20000000a00 */
[-C--:B------:R-:W-:Y:S02]  /*06e0*/  IMAD R11, R3, R0.reuse, R4 ;  /* 0x00000000030b7224 */ /* 0x080fe400078e0204 */
[----:B-1----:R-:W-:-:S05]  /*06f0*/  IMAD R19, R4, R0, R5 ;  /* 0x0000000004137224 */ /* 0x002fca00078e0205 */
[----:B------:R-:W1:Y:S01]  /*0700*/  LDC.64 R6, c[0x0][0x388] ;  /* 0x0000e200ff067b82 */ /* 0x000e620000000a00 */
[----:B--2---:R-:W-:-:S06]  /*0710*/  IMAD.WIDE.U32 R14, R11, 0x4, R8 ;  /* 0x000000040b0e7825 */ /* 0x004fcc00078e0008 */
[----:B------:R-:W2:Y:S01]  /*0720*/  LDG.E R14, desc[UR6][R14.64] ;  /* 0x000000060e0e7981 */ /* 0x000ea2000c1e1900 */
[----:B-1----:R-:W-:-:S06]  /*0730*/  IMAD.WIDE.U32 R16, R19, 0x4, R6 ;  /* 0x0000000413107825 */ /* 0x002fcc00078e0006 */
[----:B------:R-:W2:Y:S01]  /*0740*/  LDG.E R16, desc[UR6][R16.64] ;  /* 0x0000000610107981 */ /* 0x000ea2000c1e1900 */
[----:B------:R-:W-:Y:S02]  /*0750*/  IADD3 R25, PT, PT, R11, 0x1, RZ ;  /* 0x000000010b197810 */ /* 0x000fe40007ffe0ff */
[----:B------:R-:W-:-:S03]  /*0760*/  IADD3 R27, PT, PT, R19, R0, RZ ;  /* 0x00000000131b7210 */ /* 0x000fc60007ffe0ff */
[----:B------:R-:W-:-:S04]  /*0770*/  IMAD.WIDE.U32 R18, R25, 0x4, R8 ;  /* 0x0000000419127825 */ /* 0x000fc800078e0008 */
[----:B--2--5:R-:W-:Y:S01]  /*0780*/  FFMA R23, R14, R16, R21 ;  /* 0x000000100e177223 */ /* 0x024fe20000000015 */
[----:B------:R-:W-:-:S04]  /*0790*/  IMAD.WIDE.U32 R20, R27, 0x4, R6 ;  /* 0x000000041b147825 */ /* 0x000fc800078e0006 */
[----:B------:R1:W-:Y:S04]  /*07a0*/  STG.E desc[UR6][R12.64], R23 ;  /* 0x000000170c007986 */ /* 0x0003e8000c101906 */
[----:B------:R-:W2:Y:S04]  /*07b0*/  LDG.E R18, desc[UR6][R18.64] ;  /* 0x0000000612127981 */ /* 0x000ea8000c1e1900 */
[----:B------:R-:W2:Y:S01]  /*07c0*/  LDG.E R20, desc[UR6][R20.64] ;  /* 0x0000000614147981 */ /* 0x000ea2000c1e1900 */
[----:B------:R-:W-:Y:S02]  /*07d0*/  IADD3 R29, PT, PT, R11, 0x2, RZ ;  /* 0x000000020b1d7810 */ /* 0x000fe40007ffe0ff */
[----:B------:R-:W-:-:S03]  /*07e0*/  IADD3 R27, PT, PT, R27, R0, RZ ;  /* 0x000000001b1b7210 */ /* 0x000fc60007ffe0ff */
[----:B------:R-:W-:-:S04]  /*07f0*/  IMAD.WIDE.U32 R14, R29, 0x4, R8 ;  /* 0x000000041d0e7825 */ /* 0x000fc800078e0008 */
[----:B------:R-:W-:-:S04]  /*0800*/  IMAD.WIDE.U32 R16, R27, 0x4, R6 ;  /* 0x000000041b107825 */ /* 0x000fc800078e0006 */
[----:B--2---:R-:W-:-:S05]  /*0810*/  FFMA R25, R18, R20, R23 ;  /* 0x0000001412197223 */ /* 0x004fca0000000017 */
[----:B------:R2:W-:Y:S04]  /*0820*/  STG.E desc[UR6][R12.64], R25 ;  /* 0x000000190c007986 */ /* 0x0005e8000c101906 */
[----:B------:R-:W3:Y:S04]  /*0830*/  LDG.E R14, desc[UR6][R14.64] ;  /* 0x000000060e0e7981 */ /* 0x000ee8000c1e1900 */
[----:B------:R-:W3:Y:S01]  /*0840*/  LDG.E R16, desc[UR6][R16.64] ;  /* 0x0000000610107981 */ /* 0x000ee2000c1e1900 */
[----:B-1----:R-:W-:Y:S02]  /*0850*/  IADD3 R23, PT, PT, R11, 0x3, RZ ;  /* 0x000000030b177810 */ /* 0x002fe40007ffe0ff */
[----:B------:R-:W-:-:S03]  /*0860*/  IADD3 R27, PT, PT, R27, R0, RZ ;  /* 0x000000001b1b7210 */ /* 0x000fc60007ffe0ff */
[----:B------:R-:W-:-:S04]  /*0870*/  IMAD.WIDE.U32 R8, R23, 0x4, R8 ;  /* 0x0000000417087825 */ /* 0x000fc800078e0008 */
[----:B------:R-:W-:-:S04]  /*0880*/  IMAD.WIDE.U32 R6, R27, 0x4, R6 ;  /* 0x000000041b067825 */ /* 0x000fc800078e0006 */
[----:B---3--:R-:W-:-:S05]  /*0890*/  FFMA R11, R14, R16, R25 ;  /* 0x000000100e0b7223 */ /* 0x008fca0000000019 */
[----:B------:R2:W-:Y:S04]  /*08a0*/  STG.E desc[UR6][R12.64], R11 ;  /* 0x0000000b0c007986 */ /* 0x0005e8000c101906 */
[----:B------:R-:W3:Y:S04]  /*08b0*/  LDG.E R8, desc[UR6][R8.64] ;  /* 0x0000000608087981 */ /* 0x000ee8000c1e1900 */
[----:B------:R-:W3:Y:S01]  /*08c0*/  LDG.E R6, desc[UR6][R6.64] ;  /* 0x0000000606067981 */ /* 0x000ee2000c1e1900 */
[----:B------:R-:W-:Y:S01]  /*08d0*/  IADD3 R4, PT, PT, R4, 0x4, RZ ;  /* 0x0000000404047810 */ /* 0x000fe20007ffe0ff */
[----:B---3--:R-:W-:-:S05]  /*08e0*/  FFMA R21, R8, R6, R11 ;  /* 0x0000000608157223 */ /* 0x008fca000000000b */
[----:B------:R2:W-:Y:S02]  /*08f0*/  STG.E desc[UR6][R12.64], R21 ;  /* 0x000000150c007986 */ /* 0x0005e4000c101906 */
.L_x_25:
[----:B------:R-:W-:Y:S05]  /*0900*/  @!P1 EXIT ;  /* 0x000000000000994d */ /* 0x000fea0003800000 */
[----:B------:R-:W-:Y:S02]  /*0910*/  ISETP.NE.AND P0, PT, R10, 0x1, PT ;  /* 0x000000010a00780c */ /* 0x000fe40003f05270 */
[----:B------:R-:W-:-:S04]  /*0920*/  LOP3.LUT R2, R0, 0x1, RZ, 0xc0, !PT ;  /* 0x0000000100027812 */ /* 0x000fc800078ec0ff */
[----:B------:R-:W-:-:S07]  /*0930*/  ISETP.NE.U32.AND P1, PT, R2, 0x1, PT ;  /* 0x000000010200780c */ /* 0x000fce0003f25070 */
        /* <DEDUP_REMOVED lines=12> */
[----:B------:R-:W-:-:S04]  /*0a00*/  IMAD.WIDE.U32 R6, R19, 0x4, R6 ;  /* 0x0000000413067825 */ /* 0x000fc800078e0006 */
[----:B--2--5:R-:W-:-:S05]  /*0a10*/  FFMA R17, R10, R14, R21 ;  /* 0x0000000e0a117223 */ /* 0x024fca0000000015 */
[----:B------:R3:W-:Y:S04]  /*0a20*/  STG.E desc[UR6][R12.64], R17 ;  /* 0x000000110c007986 */ /* 0x0007e8000c101906 */
[----:B------:R-:W2:Y:S04]  /*0a30*/  LDG.E R8, desc[UR6][R8.64] ;  /* 0x0000000608087981 */ /* 0x000ea8000c1e1900 */
[----:B------:R-:W2:Y:S01]  /*0a40*/  LDG.E R6, desc[UR6][R6.64] ;  /* 0x0000000606067981 */ /* 0x000ea2000c1e1900 */
[----:B------:R-:W-:Y:S01]  /*0a50*/  IADD3 R4, PT, PT, R4, 0x2, RZ ;  /* 0x0000000204047810 */ /* 0x000fe20007ffe0ff */
[----:B--2---:R-:W-:-:S05]  /*0a60*/  FFMA R21, R8, R6, R17 ;  /* 0x0000000608157223 */ /* 0x004fca0000000011 */
[----:B------:R3:W-:Y:S02]  /*0a70*/  STG.E desc[UR6][R12.64], R21 ;  /* 0x000000150c007986 */ /* 0x0007e4000c101906 */
.L_x_26:
[----:B------:R-:W-:Y:S05]  /*0a80*/  @P1 EXIT ;  /* 0x000000000000194d */ /* 0x000fea0003800000 */
[----:B------:R-:W4:Y:S01]  /*0a90*/  LDC.64 R6, c[0x0][0x380] ;  /* 0x0000e000ff067b82 */ /* 0x000f220000000a00 */
[-C--:B------:R-:W-:Y:S02]  /*0aa0*/  IMAD R3, R3, R0.reuse, R4 ;  /* 0x0000000003037224 */ /* 0x080fe400078e0204 */
        /* <DEDUP_REMOVED lines=9> */
.L_x_27:
        /* <DEDUP_REMOVED lines=12> */
.L_x_33:


//--------------------- .nv.shared._Z54matrixMultiOneElemPerThreadSharedMemoryTileTransposedBPfS_S_j --------------------------
	.section	.nv.shared._Z54matrixMultiOneElemPerThreadSharedMemoryTileTransposedBPfS_S_j,"aw",@nobits
	.sectionflags	@""
	.align	4
.nv.shared._Z54matrixMultiOneElemPerThreadSharedMemoryTileTransposedBPfS_S_j:
	.zero		9216


//--------------------- .nv.shared.reserved.0     --------------------------
	.section	.nv.shared.reserved.0,"aw",@nobits
	.weak		__nv_reservedSMEM_offset_0_alias
	.size		__nv_reservedSMEM_offset_0_alias, 0, 64
	.other		__nv_reservedSMEM_offset_0_alias,@"STO_CUDA_RESERVED_SHARED STV_DEFAULT"
__nv_reservedSMEM_offset_0_alias:
	.zero		0
	.zero		64


//--------------------- .nv.shared._Z43matrixMultiOneElemPerThreadSharedMemoryTilePfS_S_j --------------------------
	.section	.nv.shared._Z43matrixMultiOneElemPerThreadSharedMemoryTilePfS_S_j,"aw",@nobits
	.sectionflags	@""
	.align	4
.nv.shared._Z43matrixMultiOneElemPerThreadSharedMemoryTilePfS_S_j:
	.zero		9216


//--------------------- .nv.constant0._Z54matrixMultiOneElemPerThreadSharedMemoryTileTransposedBPfS_S_j --------------------------
	.section	.nv.constant0._Z54matrixMultiOneElemPerThreadSharedMemoryTileTransposedBPfS_S_j,"a",@progbits
	.sectionflags	@""
	.align	4
.nv.constant0._Z54matrixMultiOneElemPerThreadSharedMemoryTileTransposedBPfS_S_j:
	.zero		924


//--------------------- .nv.constant0._Z44matrixMultiOneElemPerThreadTransposedMatrixBPfS_S_j --------------------------
	.section	.nv.constant0._Z44matrixMultiOneElemPerThreadTransposedMatrixBPfS_S_j,"a",@progbits
	.sectionflags	@""
	.align	4
.nv.constant0._Z44matrixMultiOneElemPerThreadTransposedMatrixBPfS_S_j:
	.zero		924


//--------------------- .nv.constant0._Z43matrixMultiOneElemPerThreadSharedMemoryTilePfS_S_j --------------------------
	.section	.nv.constant0._Z43matrixMultiOneElemPerThreadSharedMemoryTilePfS_S_j,"a",@progbits
	.sectionflags	@""
	.align	4
.nv.constant0._Z43matrixMultiOneElemPerThreadSharedMemoryTilePfS_S_j:
	.zero		924


//--------------------- .nv.constant0._Z29matrixMultiOneColumnPerThreadPfS_S_j --------------------------
	.section	.nv.constant0._Z29matrixMultiOneColumnPerThreadPfS_S_j,"a",@progbits
	.sectionflags	@""
	.align	4
.nv.constant0._Z29matrixMultiOneColumnPerThreadPfS_S_j:
	.zero		924


//--------------------- .nv.constant0._Z26matrixMultiOneRowPerThreadPfS_S_j --------------------------
	.section	.nv.constant0._Z26matrixMultiOneRowPerThreadPfS_S_j,"a",@progbits
	.sectionflags	@""
	.align	4
.nv.constant0._Z26matrixMultiOneRowPerThreadPfS_S_j:
	.zero		924


//--------------------- .nv.constant0._Z27matrixMultiOneElemPerThreadPfS_S_j --------------------------
	.section	.nv.constant0._Z27matrixMultiOneElemPerThreadPfS_S_j,"a",@progbits
	.sectionflags	@""
	.align	4
.nv.constant0._Z27matrixMultiOneElemPerThreadPfS_S_j:
	.zero		924


//--------------------- SYMBOLS --------------------------

	.type		.nv.reservedSmem.offset0,@object
	.size		.nv.reservedSmem.offset0,0x4
	.type		.nv.reservedSmem.cap,@object
	.size		.nv.reservedSmem.cap,0x4
